	.target	sm_90a

	.elftype	@"ET_EXEC"


//--------------------- .note.nv.tkinfo           --------------------------
	.section	.note.nv.tkinfo,"",@"SHT_NOTE"
	.sectionflags	@"SHF_NOTE_NV_TKINFO"
	.tkinfo
        /*0018*/ 	.word	0x00000002
        /*0030*/ 	.string	""
        /*0030*/ 	.string	"ptxas"
        /*0030*/ 	.string	"Cuda compilation tools, release 13.0, V13.0.88"
        /*0030*/ 	.string	"Build cuda_13.0.r13.0/compiler.36424714_0"
        /*0030*/ 	.string	"-arch sm_90a -m 64 "



//--------------------- .note.nv.cuinfo           --------------------------
	.section	.note.nv.cuinfo,"",@"SHT_NOTE"
	.sectionflags	@"SHF_NOTE_NV_CUINFO"
        /*0018*/ 	.short	0x0002
        /*001a*/ 	.short	0x005a
        /*001c*/ 	.short	0x0082
	.zero		2


//--------------------- .nv.info                  --------------------------
	.section	.nv.info,"",@"SHT_CUDA_INFO"
	.align	4


	//----- nvinfo : EIATTR_REGCOUNT
	.align		4
        /*0000*/ 	.byte	0x04, 0x2f
        /*0002*/ 	.short	(.L_12 - .L_11)
	.align		4
.L_11:
        /*0004*/ 	.word	index@(_ZN7cutlass13device_kernelINS_4conv6kernel13ConvUniversalINS1_16ConvProblemShapeILNS1_8OperatorE0ELi3EEENS1_10collective14CollectiveConvINS1_46MainloopSm90TmaGmmaWarpSpecializedImplicitGemmILS5_0ELi4ELi3EN4cute5tupleIJNSA_1CILi1EEESD_SD_EEENS1_36KernelImplicitTmaWarpSpecializedSm90ELi1EEENSB_IJNSC_ILi256EEENSC_ILi128EEENSB_IJNSC_ILi64EEEEEEEEENS_10bfloat16_tESM_NSA_8TiledMMAINSA_8MMA_AtomIJNSA_4SM904GMMA28MMA_64x128x16_F32BF16BF16_SSILNSQ_5MajorE0ELSS_0ELNSQ_7ScaleInE1ELST_1EEEEEENSA_6LayoutISE_NSB_IJNSC_ILi0EEESX_SX_EEEEENSB_IJNSA_10UnderscoreES10_S10_EEEEENS7_6detail26Sm90ImplicitGemmTileTraitsINSA_20SM90_TMA_LOAD_IM2COLENSA_14ComposedLayoutINSA_7SwizzleILi3ELi4ELi3EEENSA_18smem_ptr_flag_bitsILi16EEENSW_INSB_IJNSB_IJNSC_ILi8EEENSC_ILi32EEEEEENSB_IJSJ_SD_EEENSB_IJSD_NSC_ILi4EEEEEEEEENSB_IJNSB_IJSJ_NSC_ILi512EEEEEENSB_IJSD_SX_EEENSB_IJSX_NSC_ILi16384EEEEEEEEEEEEEvEENS14_INSA_13SM90_TMA_LOADENS16_IS18_S1A_NSW_INSB_IJNSB_IJS1B_NSC_ILi16EEEEEES1E_S1G_EEENSB_IJS1J_S1K_NSB_IJSX_NSC_ILi8192EEEEEEEEEEEEEvEEEENS_8epilogue10collective6detail29Sm90TmaWarpSpecializedAdapterINS23_15DefaultEpilogueISM_NSB_IJNSB_IJllllEEESD_SX_EEES28_NS22_6thread17LinearCombinationISM_Li1EffLNS29_9ScaleType4KindE0ELNS_15FloatRoundStyleE2ESM_EENS_4gemm15EpilogueDefaultEEEEEvvEEEEvNT_6ParamsE)
        /*0008*/ 	.word	0x000000ff


	//----- nvinfo : EIATTR_FRAME_SIZE
	.align		4
.L_12:
        /*000c*/ 	.byte	0x04, 0x11
        /*000e*/ 	.short	(.L_14 - .L_13)
	.align		4
.L_13:
        /*0010*/ 	.word	index@(_ZN7cutlass13device_kernelINS_4conv6kernel13ConvUniversalINS1_16ConvProblemShapeILNS1_8OperatorE0ELi3EEENS1_10collective14CollectiveConvINS1_46MainloopSm90TmaGmmaWarpSpecializedImplicitGemmILS5_0ELi4ELi3EN4cute5tupleIJNSA_1CILi1EEESD_SD_EEENS1_36KernelImplicitTmaWarpSpecializedSm90ELi1EEENSB_IJNSC_ILi256EEENSC_ILi128EEENSB_IJNSC_ILi64EEEEEEEEENS_10bfloat16_tESM_NSA_8TiledMMAINSA_8MMA_AtomIJNSA_4SM904GMMA28MMA_64x128x16_F32BF16BF16_SSILNSQ_5MajorE0ELSS_0ELNSQ_7ScaleInE1ELST_1EEEEEENSA_6LayoutISE_NSB_IJNSC_ILi0EEESX_SX_EEEEENSB_IJNSA_10UnderscoreES10_S10_EEEEENS7_6detail26Sm90ImplicitGemmTileTraitsINSA_20SM90_TMA_LOAD_IM2COLENSA_14ComposedLayoutINSA_7SwizzleILi3ELi4ELi3EEENSA_18smem_ptr_flag_bitsILi16EEENSW_INSB_IJNSB_IJNSC_ILi8EEENSC_ILi32EEEEEENSB_IJSJ_SD_EEENSB_IJSD_NSC_ILi4EEEEEEEEENSB_IJNSB_IJSJ_NSC_ILi512EEEEEENSB_IJSD_SX_EEENSB_IJSX_NSC_ILi16384EEEEEEEEEEEEEvEENS14_INSA_13SM90_TMA_LOADENS16_IS18_S1A_NSW_INSB_IJNSB_IJS1B_NSC_ILi16EEEEEES1E_S1G_EEENSB_IJS1J_S1K_NSB_IJSX_NSC_ILi8192EEEEEEEEEEEEEvEEEENS_8epilogue10collective6detail29Sm90TmaWarpSpecializedAdapterINS23_15DefaultEpilogueISM_NSB_IJNSB_IJllllEEESD_SX_EEES28_NS22_6thread17LinearCombinationISM_Li1EffLNS29_9ScaleType4KindE0ELNS_15FloatRoundStyleE2ESM_EENS_4gemm15EpilogueDefaultEEEEEvvEEEEvNT_6ParamsE)
        /*0014*/ 	.word	0x000003e8


	//----- nvinfo : EIATTR_MIN_STACK_SIZE
	.align		4
.L_14:
        /*0018*/ 	.byte	0x04, 0x12
        /*001a*/ 	.short	(.L_16 - .L_15)
	.align		4
.L_15:
        /*001c*/ 	.word	index@(_ZN7cutlass13device_kernelINS_4conv6kernel13ConvUniversalINS1_16ConvProblemShapeILNS1_8OperatorE0ELi3EEENS1_10collective14CollectiveConvINS1_46MainloopSm90TmaGmmaWarpSpecializedImplicitGemmILS5_0ELi4ELi3EN4cute5tupleIJNSA_1CILi1EEESD_SD_EEENS1_36KernelImplicitTmaWarpSpecializedSm90ELi1EEENSB_IJNSC_ILi256EEENSC_ILi128EEENSB_IJNSC_ILi64EEEEEEEEENS_10bfloat16_tESM_NSA_8TiledMMAINSA_8MMA_AtomIJNSA_4SM904GMMA28MMA_64x128x16_F32BF16BF16_SSILNSQ_5MajorE0ELSS_0ELNSQ_7ScaleInE1ELST_1EEEEEENSA_6LayoutISE_NSB_IJNSC_ILi0EEESX_SX_EEEEENSB_IJNSA_10UnderscoreES10_S10_EEEEENS7_6detail26Sm90ImplicitGemmTileTraitsINSA_20SM90_TMA_LOAD_IM2COLENSA_14ComposedLayoutINSA_7SwizzleILi3ELi4ELi3EEENSA_18smem_ptr_flag_bitsILi16EEENSW_INSB_IJNSB_IJNSC_ILi8EEENSC_ILi32EEEEEENSB_IJSJ_SD_EEENSB_IJSD_NSC_ILi4EEEEEEEEENSB_IJNSB_IJSJ_NSC_ILi512EEEEEENSB_IJSD_SX_EEENSB_IJSX_NSC_ILi16384EEEEEEEEEEEEEvEENS14_INSA_13SM90_TMA_LOADENS16_IS18_S1A_NSW_INSB_IJNSB_IJS1B_NSC_ILi16EEEEEES1E_S1G_EEENSB_IJS1J_S1K_NSB_IJSX_NSC_ILi8192EEEEEEEEEEEEEvEEEENS_8epilogue10collective6detail29Sm90TmaWarpSpecializedAdapterINS23_15DefaultEpilogueISM_NSB_IJNSB_IJllllEEESD_SX_EEES28_NS22_6thread17LinearCombinationISM_Li1EffLNS29_9ScaleType4KindE0ELNS_15FloatRoundStyleE2ESM_EENS_4gemm15EpilogueDefaultEEEEEvvEEEEvNT_6ParamsE)
        /*0020*/ 	.word	0x000003e8
.L_16:


//--------------------- .nv.compat                --------------------------
	.section	.nv.compat,"",@"SHT_CUDA_COMPAT_INFO"
	.align	4
        /*0000*/ 	.byte	0x02, 0x09, 0x01, 0x00, 0x02, 0x02, 0x04, 0x00, 0x02, 0x05, 0x05, 0x00, 0x03, 0x07, 0x01, 0x01
        /*0010*/ 	.byte	0x02, 0x03, 0x01, 0x00, 0x02, 0x06, 0x01, 0x00, 0x04, 0x0b, 0x08, 0x00, 0x00, 0x00, 0x00, 0x00
        /*0020*/ 	.byte	0x00, 0x00, 0x00, 0x00


//--------------------- .nv.info._ZN7cutlass13device_kernelINS_4conv6kernel13ConvUniversalINS1_16ConvProblemShapeILNS1_8OperatorE0ELi3EEENS1_10collective14CollectiveConvINS1_46MainloopSm90TmaGmmaWarpSpecializedImplicitGemmILS5_0ELi4ELi3EN4cute5tupleIJNSA_1CILi1EEESD_SD_EEENS1_36KernelImplicitTmaWarpSpecializedSm90ELi1EEENSB_IJNSC_ILi256EEENSC_ILi128EEENSB_IJNSC_ILi64EEEEEEEEENS_10bfloat16_tESM_NSA_8TiledMMAINSA_8MMA_AtomIJNSA_4SM904GMMA28MMA_64x128x16_F32BF16BF16_SSILNSQ_5MajorE0ELSS_0ELNSQ_7ScaleInE1ELST_1EEEEEENSA_6LayoutISE_NSB_IJNSC_ILi0EEESX_SX_EEEEENSB_IJNSA_10UnderscoreES10_S10_EEEEENS7_6detail26Sm90ImplicitGemmTileTraitsINSA_20SM90_TMA_LOAD_IM2COLENSA_14ComposedLayoutINSA_7SwizzleILi3ELi4ELi3EEENSA_18smem_ptr_flag_bitsILi16EEENSW_INSB_IJNSB_IJNSC_ILi8EEENSC_ILi32EEEEEENSB_IJSJ_SD_EEENSB_IJSD_NSC_ILi4EEEEEEEEENSB_IJNSB_IJSJ_NSC_ILi512EEEEEENSB_IJSD_SX_EEENSB_IJSX_NSC_ILi16384EEEEEEEEEEEEEvEENS14_INSA_13SM90_TMA_LOADENS16_IS18_S1A_NSW_INSB_IJNSB_IJS1B_NSC_ILi16EEEEEES1E_S1G_EEENSB_IJS1J_S1K_NSB_IJSX_NSC_ILi8192EEEEEEEEEEEEEvEEEENS_8epilogue10collective6detail29Sm90TmaWarpSpecializedAdapterINS23_15DefaultEpilogueISM_NSB_IJNSB_IJllllEEESD_SX_EEES28_NS22_6thread17LinearCombinationISM_Li1EffLNS29_9ScaleType4KindE0ELNS_15FloatRoundStyleE2ESM_EENS_4gemm15EpilogueDefaultEEEEEvvEEEEvNT_6ParamsE --------------------------
	.section	.nv.info._ZN7cutlass13device_kernelINS_4conv6kernel13ConvUniversalINS1_16ConvProblemShapeILNS1_8OperatorE0ELi3EEENS1_10collective14CollectiveConvINS1_46MainloopSm90TmaGmmaWarpSpecializedImplicitGemmILS5_0ELi4ELi3EN4cute5tupleIJNSA_1CILi1EEESD_SD_EEENS1_36KernelImplicitTmaWarpSpecializedSm90ELi1EEENSB_IJNSC_ILi256EEENSC_ILi128EEENSB_IJNSC_ILi64EEEEEEEEENS_10bfloat16_tESM_NSA_8TiledMMAINSA_8MMA_AtomIJNSA_4SM904GMMA28MMA_64x128x16_F32BF16BF16_SSILNSQ_5MajorE0ELSS_0ELNSQ_7ScaleInE1ELST_1EEEEEENSA_6LayoutISE_NSB_IJNSC_ILi0EEESX_SX_EEEEENSB_IJNSA_10UnderscoreES10_S10_EEEEENS7_6detail26Sm90ImplicitGemmTileTraitsINSA_20SM90_TMA_LOAD_IM2COLENSA_14ComposedLayoutINSA_7SwizzleILi3ELi4ELi3EEENSA_18smem_ptr_flag_bitsILi16EEENSW_INSB_IJNSB_IJNSC_ILi8EEENSC_ILi32EEEEEENSB_IJSJ_SD_EEENSB_IJSD_NSC_ILi4EEEEEEEEENSB_IJNSB_IJSJ_NSC_ILi512EEEEEENSB_IJSD_SX_EEENSB_IJSX_NSC_ILi16384EEEEEEEEEEEEEvEENS14_INSA_13SM90_TMA_LOADENS16_IS18_S1A_NSW_INSB_IJNSB_IJS1B_NSC_ILi16EEEEEES1E_S1G_EEENSB_IJS1J_S1K_NSB_IJSX_NSC_ILi8192EEEEEEEEEEEEEvEEEENS_8epilogue10collective6detail29Sm90TmaWarpSpecializedAdapterINS23_15DefaultEpilogueISM_NSB_IJNSB_IJllllEEESD_SX_EEES28_NS22_6thread17LinearCombinationISM_Li1EffLNS29_9ScaleType4KindE0ELNS_15FloatRoundStyleE2ESM_EENS_4gemm15EpilogueDefaultEEEEEvvEEEEvNT_6ParamsE,"",@"SHT_CUDA_INFO"
	.sectionflags	@""
	.align	4


	//----- nvinfo : EIATTR_CUDA_API_VERSION
	.align		4
        /*0000*/ 	.byte	0x04, 0x37
        /*0002*/ 	.short	(.L_18 - .L_17)
.L_17:
        /*0004*/ 	.word	0x00000082


	//----- nvinfo : EIATTR_KPARAM_INFO
	.align		4
.L_18:
        /*0008*/ 	.byte	0x04, 0x17
        /*000a*/ 	.short	(.L_20 - .L_19)
.L_19:
        /*000c*/ 	.word	0x00000000
        /*0010*/ 	.short	0x0000
        /*0012*/ 	.short	0x0070
        /*0014*/ 	.byte	0x00, 0xf0, 0x01, 0x10


	//----- nvinfo : EIATTR_SPARSE_MMA_MASK
	.align		4
.L_20:
        /*0018*/ 	.byte	0x03, 0x50
        /*001a*/ 	.short	0x0000


	//----- nvinfo : EIATTR_MAXREG_COUNT
	.align		4
        /*001c*/ 	.byte	0x03, 0x1b
        /*001e*/ 	.short	0x00ff


	//----- nvinfo : EIATTR_NUM_BARRIERS
	.align		4
        /*0020*/ 	.byte	0x02, 0x4c
        /*0022*/ 	.byte	0x01
	.zero		1


	//----- nvinfo : EIATTR_ANNOTATIONS
	.align		4
        /*0024*/ 	.byte	0x04, 0x55
        /*0026*/ 	.short	(.L_22 - .L_21)


	//   ....[0]....
.L_21:
        /*0028*/ 	.word	0x00000001
        /*002c*/ 	.byte	0x40, 0x07, 0x00, 0x00, 0x01, 0x00, 0x00, 0x00, 0x80, 0x07, 0x00, 0x00, 0x01, 0x00, 0x00, 0x00
        /* <DEDUP_REMOVED lines=368> */
        /*173c*/ 	.byte	0xf0, 0x1e, 0x01, 0x00, 0x01, 0x00, 0x00, 0x00, 0xd0, 0x21, 0x01, 0x00


	//----- nvinfo : EIATTR_MERCURY_ISA_VERSION
	.align		4
.L_22:
        /*1748*/ 	.byte	0x03, 0x5f
        /*174a*/ 	.short	0x0101


	//----- nvinfo : EIATTR_COOP_GROUP_MASK_REGIDS
	.align		4
        /*174c*/ 	.byte	0x04, 0x29
        /*174e*/ 	.short	(.L_24 - .L_23)


	//   ....[0]....
.L_23:
        /*1750*/ 	.word	0xffffffff


	//   ....[1]....
        /*1754*/ 	.word	0xffffffff


	//   ....[2]....
        /*1758*/ 	.word	0xffffffff


	//----- nvinfo : EIATTR_COOP_GROUP_INSTR_OFFSETS
	.align		4
.L_24:
        /*175c*/ 	.byte	0x04, 0x28
        /*175e*/ 	.short	(.L_26 - .L_25)


	//   ....[0]....
.L_25:
        /*1760*/ 	.word	0x00000060


	//   ....[1]....
        /*1764*/ 	.word	0x00000090


	//   ....[2]....
        /*1768*/ 	.word	0x00000190


	//----- nvinfo : EIATTR_MBARRIER_INSTR_OFFSETS
	.align		4
.L_26:
        /*176c*/ 	.byte	0x04, 0x39
        /*176e*/ 	.short	(.L_28 - .L_27)


	//   ....[0]....
.L_27:
        /*1770*/ 	.word	0x000002e0
        /*1774*/ 	.word	0x000000ff
        /*1778*/ 	.word	0x00030000
        /*177c*/ 	.short	0x0100
        /*177e*/ 	.byte	0x0a
	.zero		1


	//   ....[1]....
        /*1780*/ 	.word	0x000002f0
        /*1784*/ 	.word	0x000000ff
        /*1788*/ 	.word	0x00030020
        /*178c*/ 	.short	0x0100
        /*178e*/ 	.byte	0x0a
	.zero		1


	//   ....[2]....
        /*1790*/ 	.word	0x00000300
        /*1794*/ 	.word	0x000000ff
        /*1798*/ 	.word	0x00030008
        /*179c*/ 	.short	0x0100
        /*179e*/ 	.byte	0x0a
	.zero		1


	//   ....[3]....
        /*17a0*/ 	.word	0x00000310
        /*17a4*/ 	.word	0x000000ff
        /*17a8*/ 	.word	0x00030028
        /*17ac*/ 	.short	0x0100
        /*17ae*/ 	.byte	0x0a
	.zero		1


	//   ....[4]....
        /*17b0*/ 	.word	0x00000320
        /*17b4*/ 	.word	0x000000ff
        /*17b8*/ 	.word	0x00030010
        /*17bc*/ 	.short	0x0100
        /*17be*/ 	.byte	0x0a
	.zero		1


	//   ....[5]....
        /*17c0*/ 	.word	0x00000330
        /*17c4*/ 	.word	0x000000ff
        /*17c8*/ 	.word	0x00030030
        /*17cc*/ 	.short	0x0100
        /*17ce*/ 	.byte	0x0a
	.zero		1


	//   ....[6]....
        /*17d0*/ 	.word	0x00000340
        /*17d4*/ 	.word	0x000000ff
        /*17d8*/ 	.word	0x00030018
        /*17dc*/ 	.short	0x0100
        /*17de*/ 	.byte	0x0a
	.zero		1


	//   ....[7]....
        /*17e0*/ 	.word	0x00000350
        /*17e4*/ 	.word	0x000000ff
        /*17e8*/ 	.word	0x00030038
        /*17ec*/ 	.short	0x0100
        /*17ee*/ 	.byte	0x0a
	.zero		1


	//   ....[8]....
        /*17f0*/ 	.word	0x00001220
        /*17f4*/ 	.word	0x00000003
        /*17f8*/ 	.word	0x00030000
        /*17fc*/ 	.short	0x010a
        /*17fe*/ 	.byte	0x3f
	.zero		1


	//   ....[9]....
        /*1800*/ 	.word	0x00003640
        /*1804*/ 	.word	0x00000000
        /*1808*/ 	.word	0x00030000
        /*180c*/ 	.short	0x010a
        /*180e*/ 	.byte	0x3f
	.zero		1


	//   ....[10]....
        /*1810*/ 	.word	0x00005ed0
        /*1814*/ 	.word	0x000000ff
        /*1818*/ 	.word	0x00000000
        /*181c*/ 	.short	0x0101
        /*181e*/ 	.byte	0x09
	.zero		1


	//   ....[11]....
        /*1820*/ 	.word	0x000060c0
        /*1824*/ 	.word	0x000000ff
        /*1828*/ 	.word	0x00000000
        /*182c*/ 	.short	0x0101
        /*182e*/ 	.byte	0x04
	.zero		1


	//   ....[12]....
        /*1830*/ 	.word	0x00016290
        /*1834*/ 	.word	0x00000010
        /*1838*/ 	.word	0x00030020
        /*183c*/ 	.short	0x010a
        /*183e*/ 	.byte	0x3f
	.zero		1


	//   ....[13]....
        /*1840*/ 	.word	0x00016a50
        /*1844*/ 	.word	0x00000003
        /*1848*/ 	.word	0x00000000
        /*184c*/ 	.short	0x010a
        /*184e*/ 	.byte	0x3f
	.zero		1


	//   ....[14]....
        /*1850*/ 	.word	0x00016b20
        /*1854*/ 	.word	0x00000003
        /*1858*/ 	.word	0x00000000
        /*185c*/ 	.short	0x010a
        /*185e*/ 	.byte	0x3f
	.zero		1


	//   ....[15]....
        /*1860*/ 	.word	0x00016bf0
        /*1864*/ 	.word	0x00000003
        /*1868*/ 	.word	0x00000000
        /*186c*/ 	.short	0x010a
        /*186e*/ 	.byte	0x3f
	.zero		1


	//   ....[16]....
        /*1870*/ 	.word	0x00016cc0
        /*1874*/ 	.word	0x00000003
        /*1878*/ 	.word	0x00000000
        /*187c*/ 	.short	0x010a
        /*187e*/ 	.byte	0x3f
	.zero		1


	//----- nvinfo : EIATTR_NUM_MBARRIERS
	.align		4
.L_28:
        /*1880*/ 	.byte	0x03, 0x38
        /*1882*/ 	.short	0x0008


	//----- nvinfo : EIATTR_EXIT_INSTR_OFFSETS
	.align		4
        /*1884*/ 	.byte	0x04, 0x1c
        /*1886*/ 	.short	(.L_30 - .L_29)


	//   ....[0]....
.L_29:
        /*1888*/ 	.word	0x00000730


	//   ....[1]....
        /*188c*/ 	.word	0x00006300


	//   ....[2]....
        /*1890*/ 	.word	0x00011670


	//   ....[3]....
        /*1894*/ 	.word	0x000116b0


	//   ....[4]....
        /*1898*/ 	.word	0x00016000


	//   ....[5]....
        /*189c*/ 	.word	0x00016040


	//   ....[6]....
        /*18a0*/ 	.word	0x00016060


	//   ....[7]....
        /*18a4*/ 	.word	0x00016920


	//   ....[8]....
        /*18a8*/ 	.word	0x00016cf0


	//----- nvinfo : EIATTR_MAX_THREADS
	.align		4
.L_30:
        /*18ac*/ 	.byte	0x04, 0x05
        /*18ae*/ 	.short	(.L_32 - .L_31)
.L_31:
        /*18b0*/ 	.word	0x00000100
        /*18b4*/ 	.word	0x00000001
        /*18b8*/ 	.word	0x00000001


	//----- nvinfo : EIATTR_CRS_STACK_SIZE
	.align		4
.L_32:
        /*18bc*/ 	.byte	0x04, 0x1e
        /*18be*/ 	.short	(.L_34 - .L_33)
.L_33:
        /*18c0*/ 	.word	0x00000000


	//----- nvinfo : EIATTR_CBANK_PARAM_SIZE
	.align		4
.L_34:
        /*18c4*/ 	.byte	0x03, 0x19
        /*18c6*/ 	.short	0x0470


	//----- nvinfo : EIATTR_PARAM_CBANK
	.align		4
        /*18c8*/ 	.byte	0x04, 0x0a
        /*18ca*/ 	.short	(.L_36 - .L_35)
	.align		4
.L_35:
        /*18cc*/ 	.word	index@(.nv.constant0._ZN7cutlass13device_kernelINS_4conv6kernel13ConvUniversalINS1_16ConvProblemShapeILNS1_8OperatorE0ELi3EEENS1_10collective14CollectiveConvINS1_46MainloopSm90TmaGmmaWarpSpecializedImplicitGemmILS5_0ELi4ELi3EN4cute5tupleIJNSA_1CILi1EEESD_SD_EEENS1_36KernelImplicitTmaWarpSpecializedSm90ELi1EEENSB_IJNSC_ILi256EEENSC_ILi128EEENSB_IJNSC_ILi64EEEEEEEEENS_10bfloat16_tESM_NSA_8TiledMMAINSA_8MMA_AtomIJNSA_4SM904GMMA28MMA_64x128x16_F32BF16BF16_SSILNSQ_5MajorE0ELSS_0ELNSQ_7ScaleInE1ELST_1EEEEEENSA_6LayoutISE_NSB_IJNSC_ILi0EEESX_SX_EEEEENSB_IJNSA_10UnderscoreES10_S10_EEEEENS7_6detail26Sm90ImplicitGemmTileTraitsINSA_20SM90_TMA_LOAD_IM2COLENSA_14ComposedLayoutINSA_7SwizzleILi3ELi4ELi3EEENSA_18smem_ptr_flag_bitsILi16EEENSW_INSB_IJNSB_IJNSC_ILi8EEENSC_ILi32EEEEEENSB_IJSJ_SD_EEENSB_IJSD_NSC_ILi4EEEEEEEEENSB_IJNSB_IJSJ_NSC_ILi512EEEEEENSB_IJSD_SX_EEENSB_IJSX_NSC_ILi16384EEEEEEEEEEEEEvEENS14_INSA_13SM90_TMA_LOADENS16_IS18_S1A_NSW_INSB_IJNSB_IJS1B_NSC_ILi16EEEEEES1E_S1G_EEENSB_IJS1J_S1K_NSB_IJSX_NSC_ILi8192EEEEEEEEEEEEEvEEEENS_8epilogue10collective6detail29Sm90TmaWarpSpecializedAdapterINS23_15DefaultEpilogueISM_NSB_IJNSB_IJllllEEESD_SX_EEES28_NS22_6thread17LinearCombinationISM_Li1EffLNS29_9ScaleType4KindE0ELNS_15FloatRoundStyleE2ESM_EENS_4gemm15EpilogueDefaultEEEEEvvEEEEvNT_6ParamsE)
        /*18d0*/ 	.short	0x0210
        /*18d2*/ 	.short	0x0470


	//----- nvinfo : EIATTR_SW_WAR
	.align		4
.L_36:
        /*18d4*/ 	.byte	0x04, 0x36
        /*18d6*/ 	.short	(.L_38 - .L_37)
.L_37:
        /*18d8*/ 	.word	0x00000008
.L_38:


//--------------------- .nv.callgraph             --------------------------
	.section	.nv.callgraph,"",@"SHT_CUDA_CALLGRAPH"
	.align	4
	.sectionentsize	8
	.align		4
        /*0000*/ 	.word	0x00000000
	.align		4
        /*0004*/ 	.word	0xffffffff
	.align		4
        /*0008*/ 	.word	0x00000000
	.align		4
        /*000c*/ 	.word	0xfffffffe
	.align		4
        /*0010*/ 	.word	0x00000000
	.align		4
        /*0014*/ 	.word	0xfffffffd
	.align		4
        /*0018*/ 	.word	0x00000000
	.align		4
        /*001c*/ 	.word	0xfffffffc


//--------------------- .nv.constant4             --------------------------
	.section	.nv.constant4,"a",@progbits
	.align	8
	.align		8
.nv.constant4:
        /*0000*/ 	.dword	_ZN39_INTERNAL_1c35d6a3_4_k_cu_ae608ad6_27904cuda3std3__45__cpo5beginE
	.align		8
        /*0008*/ 	.dword	_ZN39_INTERNAL_1c35d6a3_4_k_cu_ae608ad6_27904cuda3std3__45__cpo3endE
	.align		8
        /*0010*/ 	.dword	_ZN39_INTERNAL_1c35d6a3_4_k_cu_ae608ad6_27904cuda3std3__45__cpo6cbeginE
	.align		8
        /*0018*/ 	.dword	_ZN39_INTERNAL_1c35d6a3_4_k_cu_ae608ad6_27904cuda3std3__45__cpo4cendE
	.align		8
        /*0020*/ 	.dword	_ZN39_INTERNAL_1c35d6a3_4_k_cu_ae608ad6_27904cuda3std3__441_GLOBAL__N__1c35d6a3_4_k_cu_ae608ad6_27906ignoreE
	.align		8
        /*0028*/ 	.dword	_ZN39_INTERNAL_1c35d6a3_4_k_cu_ae608ad6_27904cuda3std3__419piecewise_constructE
	.align		8
        /*0030*/ 	.dword	_ZN39_INTERNAL_1c35d6a3_4_k_cu_ae608ad6_27904cuda3std3__48in_placeE
	.align		8
        /*0038*/ 	.dword	_ZN39_INTERNAL_1c35d6a3_4_k_cu_ae608ad6_27904cuda3std6ranges3__45__cpo4swapE
	.align		8
        /*0040*/ 	.dword	_ZN39_INTERNAL_1c35d6a3_4_k_cu_ae608ad6_27904cuda3std6ranges3__45__cpo9iter_moveE
	.align		8
        /*0048*/ 	.dword	_ZN39_INTERNAL_1c35d6a3_4_k_cu_ae608ad6_27904cute7productE
	.align		8
        /*0050*/ 	.dword	_ZN39_INTERNAL_1c35d6a3_4_k_cu_ae608ad6_27904cute1_E


//--------------------- .text._ZN7cutlass13device_kernelINS_4conv6kernel13ConvUniversalINS1_16ConvProblemShapeILNS1_8OperatorE0ELi3EEENS1_10collective14CollectiveConvINS1_46MainloopSm90TmaGmmaWarpSpecializedImplicitGemmILS5_0ELi4ELi3EN4cute5tupleIJNSA_1CILi1EEESD_SD_EEENS1_36KernelImplicitTmaWarpSpecializedSm90ELi1EEENSB_IJNSC_ILi256EEENSC_ILi128EEENSB_IJNSC_ILi64EEEEEEEEENS_10bfloat16_tESM_NSA_8TiledMMAINSA_8MMA_AtomIJNSA_4SM904GMMA28MMA_64x128x16_F32BF16BF16_SSILNSQ_5MajorE0ELSS_0ELNSQ_7ScaleInE1ELST_1EEEEEENSA_6LayoutISE_NSB_IJNSC_ILi0EEESX_SX_EEEEENSB_IJNSA_10UnderscoreES10_S10_EEEEENS7_6detail26Sm90ImplicitGemmTileTraitsINSA_20SM90_TMA_LOAD_IM2COLENSA_14ComposedLayoutINSA_7SwizzleILi3ELi4ELi3EEENSA_18smem_ptr_flag_bitsILi16EEENSW_INSB_IJNSB_IJNSC_ILi8EEENSC_ILi32EEEEEENSB_IJSJ_SD_EEENSB_IJSD_NSC_ILi4EEEEEEEEENSB_IJNSB_IJSJ_NSC_ILi512EEEEEENSB_IJSD_SX_EEENSB_IJSX_NSC_ILi16384EEEEEEEEEEEEEvEENS14_INSA_13SM90_TMA_LOADENS16_IS18_S1A_NSW_INSB_IJNSB_IJS1B_NSC_ILi16EEEEEES1E_S1G_EEENSB_IJS1J_S1K_NSB_IJSX_NSC_ILi8192EEEEEEEEEEEEEvEEEENS_8epilogue10collective6detail29Sm90TmaWarpSpecializedAdapterINS23_15DefaultEpilogueISM_NSB_IJNSB_IJllllEEESD_SX_EEES28_NS22_6thread17LinearCombinationISM_Li1EffLNS29_9ScaleType4KindE0ELNS_15FloatRoundStyleE2ESM_EENS_4gemm15EpilogueDefaultEEEEEvvEEEEvNT_6ParamsE --------------------------
	.section	.text._ZN7cutlass13device_kernelINS_4conv6kernel13ConvUniversalINS1_16ConvProblemShapeILNS1_8OperatorE0ELi3EEENS1_10collective14CollectiveConvINS1_46MainloopSm90TmaGmmaWarpSpecializedImplicitGemmILS5_0ELi4ELi3EN4cute5tupleIJNSA_1CILi1EEESD_SD_EEENS1_36KernelImplicitTmaWarpSpecializedSm90ELi1EEENSB_IJNSC_ILi256EEENSC_ILi128EEENSB_IJNSC_ILi64EEEEEEEEENS_10bfloat16_tESM_NSA_8TiledMMAINSA_8MMA_AtomIJNSA_4SM904GMMA28MMA_64x128x16_F32BF16BF16_SSILNSQ_5MajorE0ELSS_0ELNSQ_7ScaleInE1ELST_1EEEEEENSA_6LayoutISE_NSB_IJNSC_ILi0EEESX_SX_EEEEENSB_IJNSA_10UnderscoreES10_S10_EEEEENS7_6detail26Sm90ImplicitGemmTileTraitsINSA_20SM90_TMA_LOAD_IM2COLENSA_14ComposedLayoutINSA_7SwizzleILi3ELi4ELi3EEENSA_18smem_ptr_flag_bitsILi16EEENSW_INSB_IJNSB_IJNSC_ILi8EEENSC_ILi32EEEEEENSB_IJSJ_SD_EEENSB_IJSD_NSC_ILi4EEEEEEEEENSB_IJNSB_IJSJ_NSC_ILi512EEEEEENSB_IJSD_SX_EEENSB_IJSX_NSC_ILi16384EEEEEEEEEEEEEvEENS14_INSA_13SM90_TMA_LOADENS16_IS18_S1A_NSW_INSB_IJNSB_IJS1B_NSC_ILi16EEEEEES1E_S1G_EEENSB_IJS1J_S1K_NSB_IJSX_NSC_ILi8192EEEEEEEEEEEEEvEEEENS_8epilogue10collective6detail29Sm90TmaWarpSpecializedAdapterINS23_15DefaultEpilogueISM_NSB_IJNSB_IJllllEEESD_SX_EEES28_NS22_6thread17LinearCombinationISM_Li1EffLNS29_9ScaleType4KindE0ELNS_15FloatRoundStyleE2ESM_EENS_4gemm15EpilogueDefaultEEEEEvvEEEEvNT_6ParamsE,"ax",@progbits
	.align	128
.text._ZN7cutlass13device_kernelINS_4conv6kernel13ConvUniversalINS1_16ConvProblemShapeILNS1_8OperatorE0ELi3EEENS1_10collective14CollectiveConvINS1_46MainloopSm90TmaGmmaWarpSpecializedImplicitGemmILS5_0ELi4ELi3EN4cute5tupleIJNSA_1CILi1EEESD_SD_EEENS1_36KernelImplicitTmaWarpSpecializedSm90ELi1EEENSB_IJNSC_ILi256EEENSC_ILi128EEENSB_IJNSC_ILi64EEEEEEEEENS_10bfloat16_tESM_NSA_8TiledMMAINSA_8MMA_AtomIJNSA_4SM904GMMA28MMA_64x128x16_F32BF16BF16_SSILNSQ_5MajorE0ELSS_0ELNSQ_7ScaleInE1ELST_1EEEEEENSA_6LayoutISE_NSB_IJNSC_ILi0EEESX_SX_EEEEENSB_IJNSA_10UnderscoreES10_S10_EEEEENS7_6detail26Sm90ImplicitGemmTileTraitsINSA_20SM90_TMA_LOAD_IM2COLENSA_14ComposedLayoutINSA_7SwizzleILi3ELi4ELi3EEENSA_18smem_ptr_flag_bitsILi16EEENSW_INSB_IJNSB_IJNSC_ILi8EEENSC_ILi32EEEEEENSB_IJSJ_SD_EEENSB_IJSD_NSC_ILi4EEEEEEEEENSB_IJNSB_IJSJ_NSC_ILi512EEEEEENSB_IJSD_SX_EEENSB_IJSX_NSC_ILi16384EEEEEEEEEEEEEvEENS14_INSA_13SM90_TMA_LOADENS16_IS18_S1A_NSW_INSB_IJNSB_IJS1B_NSC_ILi16EEEEEES1E_S1G_EEENSB_IJS1J_S1K_NSB_IJSX_NSC_ILi8192EEEEEEEEEEEEEvEEEENS_8epilogue10collective6detail29Sm90TmaWarpSpecializedAdapterINS23_15DefaultEpilogueISM_NSB_IJNSB_IJllllEEESD_SX_EEES28_NS22_6thread17LinearCombinationISM_Li1EffLNS29_9ScaleType4KindE0ELNS_15FloatRoundStyleE2ESM_EENS_4gemm15EpilogueDefaultEEEEEvvEEEEvNT_6ParamsE:
        .type           _ZN7cutlass13device_kernelINS_4conv6kernel13ConvUniversalINS1_16ConvProblemShapeILNS1_8OperatorE0ELi3EEENS1_10collective14CollectiveConvINS1_46MainloopSm90TmaGmmaWarpSpecializedImplicitGemmILS5_0ELi4ELi3EN4cute5tupleIJNSA_1CILi1EEESD_SD_EEENS1_36KernelImplicitTmaWarpSpecializedSm90ELi1EEENSB_IJNSC_ILi256EEENSC_ILi128EEENSB_IJNSC_ILi64EEEEEEEEENS_10bfloat16_tESM_NSA_8TiledMMAINSA_8MMA_AtomIJNSA_4SM904GMMA28MMA_64x128x16_F32BF16BF16_SSILNSQ_5MajorE0ELSS_0ELNSQ_7ScaleInE1ELST_1EEEEEENSA_6LayoutISE_NSB_IJNSC_ILi0EEESX_SX_EEEEENSB_IJNSA_10UnderscoreES10_S10_EEEEENS7_6detail26Sm90ImplicitGemmTileTraitsINSA_20SM90_TMA_LOAD_IM2COLENSA_14ComposedLayoutINSA_7SwizzleILi3ELi4ELi3EEENSA_18smem_ptr_flag_bitsILi16EEENSW_INSB_IJNSB_IJNSC_ILi8EEENSC_ILi32EEEEEENSB_IJSJ_SD_EEENSB_IJSD_NSC_ILi4EEEEEEEEENSB_IJNSB_IJSJ_NSC_ILi512EEEEEENSB_IJSD_SX_EEENSB_IJSX_NSC_ILi16384EEEEEEEEEEEEEvEENS14_INSA_13SM90_TMA_LOADENS16_IS18_S1A_NSW_INSB_IJNSB_IJS1B_NSC_ILi16EEEEEES1E_S1G_EEENSB_IJS1J_S1K_NSB_IJSX_NSC_ILi8192EEEEEEEEEEEEEvEEEENS_8epilogue10collective6detail29Sm90TmaWarpSpecializedAdapterINS23_15DefaultEpilogueISM_NSB_IJNSB_IJllllEEESD_SX_EEES28_NS22_6thread17LinearCombinationISM_Li1EffLNS29_9ScaleType4KindE0ELNS_15FloatRoundStyleE2ESM_EENS_4gemm15EpilogueDefaultEEEEEvvEEEEvNT_6ParamsE,@function
        .size           _ZN7cutlass13device_kernelINS_4conv6kernel13ConvUniversalINS1_16ConvProblemShapeILNS1_8OperatorE0ELi3EEENS1_10collective14CollectiveConvINS1_46MainloopSm90TmaGmmaWarpSpecializedImplicitGemmILS5_0ELi4ELi3EN4cute5tupleIJNSA_1CILi1EEESD_SD_EEENS1_36KernelImplicitTmaWarpSpecializedSm90ELi1EEENSB_IJNSC_ILi256EEENSC_ILi128EEENSB_IJNSC_ILi64EEEEEEEEENS_10bfloat16_tESM_NSA_8TiledMMAINSA_8MMA_AtomIJNSA_4SM904GMMA28MMA_64x128x16_F32BF16BF16_SSILNSQ_5MajorE0ELSS_0ELNSQ_7ScaleInE1ELST_1EEEEEENSA_6LayoutISE_NSB_IJNSC_ILi0EEESX_SX_EEEEENSB_IJNSA_10UnderscoreES10_S10_EEEEENS7_6detail26Sm90ImplicitGemmTileTraitsINSA_20SM90_TMA_LOAD_IM2COLENSA_14ComposedLayoutINSA_7SwizzleILi3ELi4ELi3EEENSA_18smem_ptr_flag_bitsILi16EEENSW_INSB_IJNSB_IJNSC_ILi8EEENSC_ILi32EEEEEENSB_IJSJ_SD_EEENSB_IJSD_NSC_ILi4EEEEEEEEENSB_IJNSB_IJSJ_NSC_ILi512EEEEEENSB_IJSD_SX_EEENSB_IJSX_NSC_ILi16384EEEEEEEEEEEEEvEENS14_INSA_13SM90_TMA_LOADENS16_IS18_S1A_NSW_INSB_IJNSB_IJS1B_NSC_ILi16EEEEEES1E_S1G_EEENSB_IJS1J_S1K_NSB_IJSX_NSC_ILi8192EEEEEEEEEEEEEvEEEENS_8epilogue10collective6detail29Sm90TmaWarpSpecializedAdapterINS23_15DefaultEpilogueISM_NSB_IJNSB_IJllllEEESD_SX_EEES28_NS22_6thread17LinearCombinationISM_Li1EffLNS29_9ScaleType4KindE0ELNS_15FloatRoundStyleE2ESM_EENS_4gemm15EpilogueDefaultEEEEEvvEEEEvNT_6ParamsE,(.L_x_535 - _ZN7cutlass13device_kernelINS_4conv6kernel13ConvUniversalINS1_16ConvProblemShapeILNS1_8OperatorE0ELi3EEENS1_10collective14CollectiveConvINS1_46MainloopSm90TmaGmmaWarpSpecializedImplicitGemmILS5_0ELi4ELi3EN4cute5tupleIJNSA_1CILi1EEESD_SD_EEENS1_36KernelImplicitTmaWarpSpecializedSm90ELi1EEENSB_IJNSC_ILi256EEENSC_ILi128EEENSB_IJNSC_ILi64EEEEEEEEENS_10bfloat16_tESM_NSA_8TiledMMAINSA_8MMA_AtomIJNSA_4SM904GMMA28MMA_64x128x16_F32BF16BF16_SSILNSQ_5MajorE0ELSS_0ELNSQ_7ScaleInE1ELST_1EEEEEENSA_6LayoutISE_NSB_IJNSC_ILi0EEESX_SX_EEEEENSB_IJNSA_10UnderscoreES10_S10_EEEEENS7_6detail26Sm90ImplicitGemmTileTraitsINSA_20SM90_TMA_LOAD_IM2COLENSA_14ComposedLayoutINSA_7SwizzleILi3ELi4ELi3EEENSA_18smem_ptr_flag_bitsILi16EEENSW_INSB_IJNSB_IJNSC_ILi8EEENSC_ILi32EEEEEENSB_IJSJ_SD_EEENSB_IJSD_NSC_ILi4EEEEEEEEENSB_IJNSB_IJSJ_NSC_ILi512EEEEEENSB_IJSD_SX_EEENSB_IJSX_NSC_ILi16384EEEEEEEEEEEEEvEENS14_INSA_13SM90_TMA_LOADENS16_IS18_S1A_NSW_INSB_IJNSB_IJS1B_NSC_ILi16EEEEEES1E_S1G_EEENSB_IJS1J_S1K_NSB_IJSX_NSC_ILi8192EEEEEEEEEEEEEvEEEENS_8epilogue10collective6detail29Sm90TmaWarpSpecializedAdapterINS23_15DefaultEpilogueISM_NSB_IJNSB_IJllllEEESD_SX_EEES28_NS22_6thread17LinearCombinationISM_Li1EffLNS29_9ScaleType4KindE0ELNS_15FloatRoundStyleE2ESM_EENS_4gemm15EpilogueDefaultEEEEEvvEEEEvNT_6ParamsE)
        .other          _ZN7cutlass13device_kernelINS_4conv6kernel13ConvUniversalINS1_16ConvProblemShapeILNS1_8OperatorE0ELi3EEENS1_10collective14CollectiveConvINS1_46MainloopSm90TmaGmmaWarpSpecializedImplicitGemmILS5_0ELi4ELi3EN4cute5tupleIJNSA_1CILi1EEESD_SD_EEENS1_36KernelImplicitTmaWarpSpecializedSm90ELi1EEENSB_IJNSC_ILi256EEENSC_ILi128EEENSB_IJNSC_ILi64EEEEEEEEENS_10bfloat16_tESM_NSA_8TiledMMAINSA_8MMA_AtomIJNSA_4SM904GMMA28MMA_64x128x16_F32BF16BF16_SSILNSQ_5MajorE0ELSS_0ELNSQ_7ScaleInE1ELST_1EEEEEENSA_6LayoutISE_NSB_IJNSC_ILi0EEESX_SX_EEEEENSB_IJNSA_10UnderscoreES10_S10_EEEEENS7_6detail26Sm90ImplicitGemmTileTraitsINSA_20SM90_TMA_LOAD_IM2COLENSA_14ComposedLayoutINSA_7SwizzleILi3ELi4ELi3EEENSA_18smem_ptr_flag_bitsILi16EEENSW_INSB_IJNSB_IJNSC_ILi8EEENSC_ILi32EEEEEENSB_IJSJ_SD_EEENSB_IJSD_NSC_ILi4EEEEEEEEENSB_IJNSB_IJSJ_NSC_ILi512EEEEEENSB_IJSD_SX_EEENSB_IJSX_NSC_ILi16384EEEEEEEEEEEEEvEENS14_INSA_13SM90_TMA_LOADENS16_IS18_S1A_NSW_INSB_IJNSB_IJS1B_NSC_ILi16EEEEEES1E_S1G_EEENSB_IJS1J_S1K_NSB_IJSX_NSC_ILi8192EEEEEEEEEEEEEvEEEENS_8epilogue10collective6detail29Sm90TmaWarpSpecializedAdapterINS23_15DefaultEpilogueISM_NSB_IJNSB_IJllllEEESD_SX_EEES28_NS22_6thread17LinearCombinationISM_Li1EffLNS29_9ScaleType4KindE0ELNS_15FloatRoundStyleE2ESM_EENS_4gemm15EpilogueDefaultEEEEEvvEEEEvNT_6ParamsE,@"STO_CUDA_ENTRY STV_DEFAULT"
_ZN7cutlass13device_kernelINS_4conv6kernel13ConvUniversalINS1_16ConvProblemShapeILNS1_8OperatorE0ELi3EEENS1_10collective14CollectiveConvINS1_46MainloopSm90TmaGmmaWarpSpecializedImplicitGemmILS5_0ELi4ELi3EN4cute5tupleIJNSA_1CILi1EEESD_SD_EEENS1_36KernelImplicitTmaWarpSpecializedSm90ELi1EEENSB_IJNSC_ILi256EEENSC_ILi128EEENSB_IJNSC_ILi64EEEEEEEEENS_10bfloat16_tESM_NSA_8TiledMMAINSA_8MMA_AtomIJNSA_4SM904GMMA28MMA_64x128x16_F32BF16BF16_SSILNSQ_5MajorE0ELSS_0ELNSQ_7ScaleInE1ELST_1EEEEEENSA_6LayoutISE_NSB_IJNSC_ILi0EEESX_SX_EEEEENSB_IJNSA_10UnderscoreES10_S10_EEEEENS7_6detail26Sm90ImplicitGemmTileTraitsINSA_20SM90_TMA_LOAD_IM2COLENSA_14ComposedLayoutINSA_7SwizzleILi3ELi4ELi3EEENSA_18smem_ptr_flag_bitsILi16EEENSW_INSB_IJNSB_IJNSC_ILi8EEENSC_ILi32EEEEEENSB_IJSJ_SD_EEENSB_IJSD_NSC_ILi4EEEEEEEEENSB_IJNSB_IJSJ_NSC_ILi512EEEEEENSB_IJSD_SX_EEENSB_IJSX_NSC_ILi16384EEEEEEEEEEEEEvEENS14_INSA_13SM90_TMA_LOADENS16_IS18_S1A_NSW_INSB_IJNSB_IJS1B_NSC_ILi16EEEEEES1E_S1G_EEENSB_IJS1J_S1K_NSB_IJSX_NSC_ILi8192EEEEEEEEEEEEEvEEEENS_8epilogue10collective6detail29Sm90TmaWarpSpecializedAdapterINS23_15DefaultEpilogueISM_NSB_IJNSB_IJllllEEESD_SX_EEES28_NS22_6thread17LinearCombinationISM_Li1EffLNS29_9ScaleType4KindE0ELNS_15FloatRoundStyleE2ESM_EENS_4gemm15EpilogueDefaultEEEEEvvEEEEvNT_6ParamsE:
[----:B------:R-:W0:Y:S01]  /*0000*/  LDC R1, c[0x0][0x28] ;  /* 0x00000a00ff017b82 */ /* 0x000e220000000800 */
[----:B------:R-:W1:Y:S01]  /*0010*/  S2R R4, SR_TID.X ;  /* 0x0000000000047919 */ /* 0x000e620000002100 */
[----:B------:R-:W-:Y:S01]  /*0020*/  ELECT P0, URZ, PT ;  /* 0x00000000003f782f */ /* 0x000fe20003800000 */
[----:B------:R-:W-:Y:S01]  /*0030*/  BSSY B0, `(.L_x_0) ;  /* 0x0000015000007945 */ /* 0x000fe20003800000 */
[----:B0-----:R-:W-:Y:S01]  /*0040*/  VIADD R1, R1, 0xfffffc18 ;  /* 0xfffffc1801017836 */ /* 0x001fe20000000000 */
[----:B-1----:R-:W-:-:S05]  /*0050*/  SHF.R.U32.HI R0, RZ, 0x5, R4 ;  /* 0x00000005ff007819 */ /* 0x002fca0000011604 */
[----:B------:R-:W0:Y:S02]  /*0060*/  SHFL.IDX PT, R2, R0, RZ, 0x1f ;  /* 0x00001fff00027589 */ /* 0x000e2400000e0000 */
[----:B0-----:R-:W-:Y:S02]  /*0070*/  R2UR UR4, R2 ;  /* 0x00000000020472ca */ /* 0x001fe400000e0000 */
[----:B------:R-:W-:-:S06]  /*0080*/  SHF.R.U32.HI R2, RZ, 0x7, R4 ;  /* 0x00000007ff027819 */ /* 0x000fcc0000011604 */
[----:B------:R-:W0:Y:S05]  /*0090*/  SHFL.IDX PT, R2, R2, RZ, 0x1f ;  /* 0x00001fff02027589 */ /* 0x000e2a00000e0000 */
[----:B------:R-:W-:Y:S02]  /*00a0*/  USHF.R.S32.HI UR5, URZ, 0x1f, UR4 ;  /* 0x0000001f3f057899 */ /* 0x000fe40008011404 */
[----:B------:R-:W-:Y:S02]  /*00b0*/  ISETP.NE.OR P0, PT, RZ, UR4, !P0 ;  /* 0x00000004ff007c0c */ /* 0x000fe4000c705670 */
[----:B------:R-:W-:-:S04]  /*00c0*/  ULEA.HI UR5, UR5, UR4, URZ, 0x2 ;  /* 0x0000000405057291 */ /* 0x000fc8000f8f103f */
[----:B------:R-:W-:-:S04]  /*00d0*/  ULOP3.LUT UR5, UR5, 0xfffffffc, URZ, 0xc0, !UPT ;  /* 0xfffffffc05057892 */ /* 0x000fc8000f8ec03f */
[----:B------:R-:W-:-:S03]  /*00e0*/  UIADD3 UR7, UR4, -UR5, URZ ;  /* 0x8000000504077290 */ /* 0x000fc6000fffe03f */
[----:B------:R-:W-:Y:S09]  /*00f0*/  @P0 BRA `(.L_x_1) ;  /* 0x0000000000200947 */ /* 0x000ff20003800000 */
[----:B------:R-:W-:Y:S02]  /*0100*/  ULDC.64 UR4, c[0x0][0x198] ;  /* 0x0000660000047ab9 */ /* 0x000fe40000000a00 */
[----:B------:R-:W-:Y:S02]  /*0110*/  UIADD3 UR8, UP0, UR4, 0xf0, URZ ;  /* 0x000000f004087890 */ /* 0x000fe4000ff1e03f */
[----:B------:R-:W-:Y:S02]  /*0120*/  UIADD3 UR4, UP1, UR4, 0x270, URZ ;  /* 0x0000027004047890 */ /* 0x000fe4000ff3e03f */
[----:B------:R-:W-:Y:S02]  /*0130*/  UIADD3.X UR9, URZ, UR5, URZ, UP0, !UPT ;  /* 0x000000053f097290 */ /* 0x000fe400087fe43f */
[----:B------:R-:W-:-:S07]  /*0140*/  UIADD3.X UR5, URZ, UR5, URZ, UP1, !UPT ;  /* 0x000000053f057290 */ /* 0x000fce0008ffe43f */
[----:B------:R1:W-:Y:S02]  /*0150*/  UTMACCTL.PF [UR8] ;  /* 0x00000000080079b9 */ /* 0x0003e40008040000 */
[----:B------:R1:W-:Y:S02]  /*0160*/  UTMACCTL.PF [UR4] ;  /* 0x00000000040079b9 */ /* 0x0003e40008040000 */
[----:B-1----:R-:W-:Y:S01]  /*0170*/  NOP ;  /* 0x0000000000007918 */ /* 0x002fe20000000000 */
.L_x_1:
[----:B------:R-:W-:Y:S05]  /*0180*/  BSYNC B0 ;  /* 0x0000000000007941 */ /* 0x000fea0003800000 */
.L_x_0:
[----:B------:R-:W1:Y:S01]  /*0190*/  SHFL.IDX PT, R0, R0, RZ, 0x1f ;  /* 0x00001fff00007589 */ /* 0x000e6200000e0000 */
[----:B0-----:R-:W-:-:S13]  /*01a0*/  R2UR UR12, R2 ;  /* 0x00000000020c72ca */ /* 0x001fda00000e0000 */
[----:B------:R-:W-:Y:S02]  /*01b0*/  ULOP3.LUT UP0, URZ, UR12, UR7, URZ, 0xfc, !UPT ;  /* 0x000000070c3f7292 */ /* 0x000fe4000f80fc3f */
[----:B------:R-:W-:Y:S02]  /*01c0*/  UISETP.NE.AND UP1, UPT, UR12, 0x1, UPT ;  /* 0x000000010c00788c */ /* 0x000fe4000bf25270 */
[----:B------:R-:W-:-:S04]  /*01d0*/  USEL UR6, URZ, 0x1, UP0 ;  /* 0x000000013f067887 */ /* 0x000fc80008000000 */
[----:B------:R-:W-:Y:S01]  /*01e0*/  USEL UR6, UR6, 0x2, UP1 ;  /* 0x0000000206067887 */ /* 0x000fe20008800000 */
[----:B-1----:R-:W-:-:S13]  /*01f0*/  ISETP.NE.AND P0, PT, R0, RZ, PT ;  /* 0x000000ff0000720c */ /* 0x002fda0003f05270 */
[----:B------:R-:W-:Y:S05]  /*0200*/  @P0 BRA `(.L_x_2) ;  /* 0x0000000000580947 */ /* 0x000fea0003800000 */
[----:B------:R-:W0:Y:S01]  /*0210*/  S2UR UR10, SR_CgaCtaId ;  /* 0x00000000000a79c3 */ /* 0x000e220000008800 */
[----:B------:R-:W-:Y:S01]  /*0220*/  UMOV UR4, 0x400 ;  /* 0x0000040000047882 */ /* 0x000fe20000000000 */
[----:B------:R-:W-:Y:S01]  /*0230*/  UMOV UR5, 0x1 ;  /* 0x0000000100057882 */ /* 0x000fe20000000000 */
[----:B------:R-:W-:Y:S01]  /*0240*/  UMOV UR8, 0x80 ;  /* 0x0000008000087882 */ /* 0x000fe20000000000 */
[----:B------:R-:W-:Y:S01]  /*0250*/  ELECT P0, URZ, PT ;  /* 0x00000000003f782f */ /* 0x000fe20003800000 */
[----:B------:R-:W-:-:S04]  /*0260*/  UIADD3 UR8, -UR8, 0x100000, URZ ;  /* 0x0010000008087890 */ /* 0x000fc8000fffe13f */
[----:B------:R-:W-:Y:S02]  /*0270*/  USHF.L.U32 UR9, UR8, 0xb, URZ ;  /* 0x0000000b08097899 */ /* 0x000fe4000800063f */
[----:B------:R-:W-:Y:S02]  /*0280*/  USHF.L.U32 UR8, UR8, 0x1, URZ ;  /* 0x0000000108087899 */ /* 0x000fe4000800063f */
[----:B0-----:R-:W-:Y:S02]  /*0290*/  ULEA UR10, UR10, UR4, 0x18 ;  /* 0x000000040a0a7291 */ /* 0x001fe4000f8ec03f */
[----:B------:R-:W-:-:S04]  /*02a0*/  UIADD3 UR4, -UR5, 0x100000, URZ ;  /* 0x0010000005047890 */ /* 0x000fc8000fffe13f */
[----:B------:R-:W-:Y:S02]  /*02b0*/  USHF.L.U32 UR5, UR4, 0xb, URZ ;  /* 0x0000000b04057899 */ /* 0x000fe4000800063f */
[----:B------:R-:W-:Y:S01]  /*02c0*/  USHF.L.U32 UR4, UR4, 0x1, URZ ;  /* 0x0000000104047899 */ /* 0x000fe2000800063f */
[----:B------:R-:W0:Y:S11]  /*02d0*/  FENCE.VIEW.ASYNC.S ;  /* 0x00000000000073c6 */ /* 0x000e360000000000 */
[----:B0-----:R0:W1:Y:S01]  /*02e0*/  SYNCS.EXCH.64 URZ, [UR10+0x30000], UR4 ;  /* 0x030000040a3f75b2 */ /* 0x0010620008000100 */
[----:B------:R0:W2:Y:S01]  /*02f0*/  SYNCS.EXCH.64 URZ, [UR10+0x30020], UR8 ;  /* 0x030020080a3f75b2 */ /* 0x0000a20008000100 */
[----:B------:R0:W3:Y:S01]  /*0300*/  SYNCS.EXCH.64 URZ, [UR10+0x30008], UR4 ;  /* 0x030008040a3f75b2 */ /* 0x0000e20008000100 */
[----:B------:R0:W4:Y:S01]  /*0310*/  SYNCS.EXCH.64 URZ, [UR10+0x30028], UR8 ;  /* 0x030028080a3f75b2 */ /* 0x0001220008000100 */
[----:B------:R0:W0:Y:S01]  /*0320*/  SYNCS.EXCH.64 URZ, [UR10+0x30010], UR4 ;  /* 0x030010040a3f75b2 */ /* 0x0000220008000100 */
[----:B------:R0:W0:Y:S01]  /*0330*/  SYNCS.EXCH.64 URZ, [UR10+0x30030], UR8 ;  /* 0x030030080a3f75b2 */ /* 0x0000220008000100 */
[----:B------:R0:W0:Y:S01]  /*0340*/  SYNCS.EXCH.64 URZ, [UR10+0x30018], UR4 ;  /* 0x030018040a3f75b2 */ /* 0x0000220008000100 */
[----:B------:R0:W0:Y:S01]  /*0350*/  SYNCS.EXCH.64 URZ, [UR10+0x30038], UR8 ;  /* 0x030038080a3f75b2 */ /* 0x0000220008000100 */
[----:B------:R-:W-:Y:S01]  /*0360*/  NOP ;  /* 0x0000000000007918 */ /* 0x000fe20000000000 */
.L_x_2:
[----:B0-----:R-:W-:Y:S01]  /*0370*/  ULDC.64 UR4, c[0x0][0x618] ;  /* 0x0001860000047ab9 */ /* 0x001fe20000000a00 */
[----:B------:R-:W-:Y:S01]  /*0380*/  NOP ;  /* 0x0000000000007918 */ /* 0x000fe20000000000 */
[----:B------:R-:W-:Y:S01]  /*0390*/  ISETP.NE.U32.AND P0, PT, RZ, UR4, PT ;  /* 0x00000004ff007c0c */ /* 0x000fe2000bf05070 */
[----:B------:R-:W-:Y:S01]  /*03a0*/  NOP ;  /* 0x0000000000007918 */ /* 0x000fe20000000000 */
[----:B------:R-:W-:Y:S01]  /*03b0*/  ULDC.64 UR20, c[0x0][0x208] ;  /* 0x0000820000147ab9 */ /* 0x000fe20000000a00 */
[----:B-1234-:R-:W-:Y:S01]  /*03c0*/  BAR.SYNC.DEFER_BLOCKING 0x0 ;  /* 0x0000000000007b1d */ /* 0x01efe20000010000 */
[----:B------:R-:W-:-:S13]  /*03d0*/  ISETP.NE.AND.EX P0, PT, RZ, UR5, PT, P0 ;  /* 0x00000005ff007c0c */ /* 0x000fda000bf05300 */
[----:B------:R-:W-:Y:S05]  /*03e0*/  @!P0 BRA `(.L_x_3) ;  /* 0x0000000000208947 */ /* 0x000fea0003800000 */
[----:B------:R-:W0:Y:S02]  /*03f0*/  LDC.64 R2, c[0x0][0x618] ;  /* 0x00018600ff027b82 */ /* 0x000e240000000a00 */
[----:B0-----:R-:W2:Y:S02]  /*0400*/  LDG.E.64 R2, desc[UR20][R2.64] ;  /* 0x0000001402027981 */ /* 0x001ea4000c1e1b00 */
[----:B--2---:R-:W-:-:S04]  /*0410*/  ISETP.NE.U32.AND P0, PT, R2, RZ, PT ;  /* 0x000000ff0200720c */ /* 0x004fc80003f05070 */
[----:B------:R-:W-:-:S13]  /*0420*/  ISETP.NE.AND.EX P0, PT, R3, RZ, PT, P0 ;  /* 0x000000ff0300720c */ /* 0x000fda0003f05300 */
[----:B------:R-:W-:Y:S05]  /*0430*/  @!P0 BRA `(.L_x_3) ;  /* 0x00000000000c8947 */ /* 0x000fea0003800000 */
[----:B------:R-:W2:Y:S02]  /*0440*/  LD.E R2, desc[UR20][R2.64] ;  /* 0x0000001402027980 */ /* 0x000ea4000c101900 */
[----:B--2---:R-:W-:Y:S01]  /*0450*/  R2UR UR11, R2 ;  /* 0x00000000020b72ca */ /* 0x004fe200000e0000 */
[----:B------:R-:W-:-:S14]  /*0460*/  BRA `(.L_x_4) ;  /* 0x0000000000247947 */ /* 0x000fdc0003800000 */
.L_x_3:
[----:B------:R-:W-:Y:S02]  /*0470*/  ULDC.64 UR4, c[0x0][0x608] ;  /* 0x0001820000047ab9 */ /* 0x000fe40000000a00 */
[----:B------:R-:W-:-:S04]  /*0480*/  ISETP.NE.U32.AND P0, PT, RZ, UR4, PT ;  /* 0x00000004ff007c0c */ /* 0x000fc8000bf05070 */
[----:B------:R-:W-:-:S13]  /*0490*/  ISETP.NE.AND.EX P0, PT, RZ, UR5, PT, P0 ;  /* 0x00000005ff007c0c */ /* 0x000fda000bf05300 */
[----:B------:R-:W-:Y:S05]  /*04a0*/  @!P0 BRA `(.L_x_5) ;  /* 0x0000000000108947 */ /* 0x000fea0003800000 */
[----:B------:R-:W0:Y:S02]  /*04b0*/  LDC.64 R2, c[0x0][0x608] ;  /* 0x00018200ff027b82 */ /* 0x000e240000000a00 */
[----:B0-----:R-:W2:Y:S02]  /*04c0*/  LDG.E R2, desc[UR20][R2.64] ;  /* 0x0000001402027981 */ /* 0x001ea4000c1e1900 */
[----:B--2---:R-:W-:Y:S01]  /*04d0*/  R2UR UR11, R2 ;  /* 0x00000000020b72ca */ /* 0x004fe200000e0000 */
[----:B------:R-:W-:-:S14]  /*04e0*/  BRA `(.L_x_4) ;  /* 0x0000000000047947 */ /* 0x000fdc0003800000 */
.L_x_5:
[----:B------:R-:W-:-:S05]  /*04f0*/  ULDC UR11, c[0x0][0x600] ;  /* 0x00018000000b7ab9 */ /* 0x000fca0000000800 */
.L_x_4:
[----:B------:R-:W-:Y:S02]  /*0500*/  ULDC.64 UR4, c[0x0][0x620] ;  /* 0x0001880000047ab9 */ /* 0x000fe40000000a00 */
[----:B------:R-:W-:-:S04]  /*0510*/  ISETP.NE.U32.AND P0, PT, RZ, UR4, PT ;  /* 0x00000004ff007c0c */ /* 0x000fc8000bf05070 */
        /* <DEDUP_REMOVED lines=10> */
.L_x_6:
        /* <DEDUP_REMOVED lines=8> */
.L_x_8:
[----:B------:R-:W-:-:S05]  /*0640*/  ULDC UR22, c[0x0][0x604] ;  /* 0x0001810000167ab9 */ /* 0x000fca0000000800 */
.L_x_7:
[----:B------:R-:W-:Y:S01]  /*0650*/  ULDC UR4, c[0x0][0x3dc] ;  /* 0x0000f70000047ab9 */ /* 0x000fe20000000800 */
[----:B------:R-:W-:Y:S01]  /*0660*/  ISETP.NE.AND P0, PT, RZ, UR12, PT ;  /* 0x0000000cff007c0c */ /* 0x000fe2000bf05270 */
[----:B------:R-:W-:Y:S01]  /*0670*/  UIADD3 UR4, UR4, 0x3f, URZ ;  /* 0x0000003f04047890 */ /* 0x000fe2000fffe03f */
[----:B------:R-:W-:-:S03]  /*0680*/  ULDC.64 UR8, c[0x0][0x3e0] ;  /* 0x0000f80000087ab9 */ /* 0x000fc60000000a00 */
[----:B------:R-:W-:Y:S02]  /*0690*/  USHF.R.S32.HI UR5, URZ, 0x1f, UR4 ;  /* 0x0000001f3f057899 */ /* 0x000fe40008011404 */
[----:B------:R-:W-:Y:S02]  /*06a0*/  UIMAD UR8, UR9, UR8, URZ ;  /* 0x00000008090872a4 */ /* 0x000fe4000f8e023f */
[----:B------:R-:W-:-:S03]  /*06b0*/  ULEA.HI UR4, UR5, UR4, URZ, 0x6 ;  /* 0x0000000405047291 */ /* 0x000fc6000f8f303f */
[----:B------:R-:W-:Y:S01]  /*06c0*/  ULDC UR5, c[0x0][0x3e8] ;  /* 0x0000fa0000057ab9 */ /* 0x000fe20000000800 */
[----:B------:R-:W-:Y:S02]  /*06d0*/  USHF.R.S32.HI UR4, URZ, 0x6, UR4 ;  /* 0x000000063f047899 */ /* 0x000fe40008011404 */
[----:B------:R-:W-:-:S04]  /*06e0*/  UIMAD UR5, UR8, UR5, URZ ;  /* 0x00000005080572a4 */ /* 0x000fc8000f8e023f */
[----:B------:R-:W-:Y:S01]  /*06f0*/  UIMAD UR5, UR4, UR5, URZ ;  /* 0x00000005040572a4 */ /* 0x000fe2000f8e023f */
[----:B------:R-:W-:Y:S11]  /*0700*/  @!P0 BRA `(.L_x_9) ;  /* 0x0000015800508947 */ /* 0x000ff60003800000 */
[----:B------:R-:W-:-:S06]  /*0710*/  UISETP.NE.AND UP0, UPT, UR12, 0x1, UPT ;  /* 0x000000010c00788c */ /* 0x000fcc000bf05270 */
[----:B------:R-:W-:-:S13]  /*0720*/  PLOP3.LUT P0, PT, PT, PT, UP0, 0x80, 0x0 ;  /* 0x000000000000781c */ /* 0x000fda0003f0f008 */
[----:B------:R-:W-:Y:S05]  /*0730*/  @P0 EXIT ;  /* 0x000000000000094d */ /* 0x000fea0003800000 */
[----:B------:R0:W-:Y:S01]  /*0740*/  STL [R1], RZ ;  /* 0x000000ff01007387 */ /* 0x0001e20000100800 */
[----:B------:R-:W-:Y:S01]  /*0750*/  UISETP.GE.AND UP0, UPT, UR5, 0x1, UPT ;  /* 0x000000010500788c */ /* 0x000fe2000bf06270 */
[----:B------:R-:W-:Y:S01]  /*0760*/  CS2R R86, SRZ ;  /* 0x0000000000567805 */ /* 0x000fe2000001ff00 */
[----:B------:R-:W-:Y:S01]  /*0770*/  UMOV UR4, URZ ;  /* 0x0000003f00047c82 */ /* 0x000fe20008000000 */
[----:B------:R0:W-:Y:S01]  /*0780*/  STL [R1+0x4], RZ ;  /* 0x000004ff01007387 */ /* 0x0001e20000100800 */
[----:B------:R-:W-:Y:S02]  /*0790*/  CS2R R152, SRZ ;  /* 0x0000000000987805 */ /* 0x000fe4000001ff00 */
[----:B------:R-:W-:Y:S02]  /*07a0*/  CS2R R154, SRZ ;  /* 0x00000000009a7805 */ /* 0x000fe4000001ff00 */
[----:B------:R-:W-:Y:S01]  /*07b0*/  PLOP3.LUT P0, PT, PT, PT, UP0, 0x80, 0x0 ;  /* 0x000000000000781c */ /* 0x000fe20003f0f008 */
[----:B------:R0:W-:Y:S01]  /*07c0*/  STL [R1+0x8], RZ ;  /* 0x000008ff01007387 */ /* 0x0001e20000100800 */
[----:B------:R-:W-:-:S02]  /*07d0*/  CS2R R156, SRZ ;  /* 0x00000000009c7805 */ /* 0x000fc4000001ff00 */
[----:B------:R-:W-:Y:S02]  /*07e0*/  CS2R R158, SRZ ;  /* 0x00000000009e7805 */ /* 0x000fe4000001ff00 */
[----:B------:R-:W-:Y:S01]  /*07f0*/  CS2R R160, SRZ ;  /* 0x0000000000a07805 */ /* 0x000fe2000001ff00 */
[----:B------:R0:W-:Y:S01]  /*0800*/  STL [R1+0xc], RZ ;  /* 0x00000cff01007387 */ /* 0x0001e20000100800 */
[----:B------:R-:W-:Y:S02]  /*0810*/  CS2R R162, SRZ ;  /* 0x0000000000a27805 */ /* 0x000fe4000001ff00 */
[----:B------:R-:W-:Y:S02]  /*0820*/  CS2R R164, SRZ ;  /* 0x0000000000a47805 */ /* 0x000fe4000001ff00 */
[----:B------:R-:W-:Y:S01]  /*0830*/  CS2R R166, SRZ ;  /* 0x0000000000a67805 */ /* 0x000fe2000001ff00 */
        /* <DEDUP_REMOVED lines=116> */
[----:B------:R0:W-:Y:S04]  /*0f80*/  STL [R1+0x84], RZ ;  /* 0x000084ff01007387 */ /* 0x0001e80000100800 */
        /* <DEDUP_REMOVED lines=29> */
[----:B------:R0:W-:Y:S01]  /*1160*/  STL [R1+0xfc], RZ ;  /* 0x0000fcff01007387 */ /* 0x0001e20000100800 */
[----:B------:R-:W-:Y:S05]  /*1170*/  @!P0 BRA `(.L_x_10) ;  /* 0x0000002000dc8947 */ /* 0x000fea0003800000 */
[----:B------:R-:W-:-:S04]  /*1180*/  ULOP3.LUT UR4, UR6, 0x1, URZ, 0xfc, !UPT ;  /* 0x0000000106047892 */ /* 0x000fc8000f8efc3f */
[----:B------:R-:W-:-:S06]  /*1190*/  UISETP.NE.AND UP0, UPT, UR4, 0x3, UPT ;  /* 0x000000030400788c */ /* 0x000fcc000bf05270 */
[----:B------:R-:W-:-:S13]  /*11a0*/  PLOP3.LUT P1, PT, PT, PT, UP0, 0x80, 0x0 ;  /* 0x000000000000781c */ /* 0x000fda0003f2f008 */
[----:B------:R-:W-:Y:S05]  /*11b0*/  @!P1 BRA `(.L_x_11) ;  /* 0x0000000000049947 */ /* 0x000fea0003800000 */
[----:B------:R-:W-:Y:S01]  /*11c0*/  BPT.TRAP 0x1 ;  /* 0x000000040000795c */ /* 0x000fe20000300000 */
.L_x_11:
[----:B------:R-:W1:Y:S01]  /*11d0*/  S2UR UR7, SR_CgaCtaId ;  /* 0x00000000000779c3 */ /* 0x000e620000008800 */
[----:B------:R-:W-:Y:S01]  /*11e0*/  SHF.L.U32 R0, RZ, 0x1f, RZ ;  /* 0x0000001fff007819 */ /* 0x000fe200000006ff */
[----:B------:R-:W-:Y:S02]  /*11f0*/  UMOV UR4, 0x400 ;  /* 0x0000040000047882 */ /* 0x000fe40000000000 */
[----:B-1----:R-:W-:-:S12]  /*1200*/  ULEA UR4, UR7, UR4, 0x18 ;  /* 0x0000000407047291 */ /* 0x002fd8000f8ec03f */
.L_x_12:
[----:B-1----:R-:W-:-:S04]  /*1210*/  IMAD.U32 R3, RZ, RZ, UR4 ;  /* 0x00000004ff037e24 */ /* 0x002fc8000f8e00ff */
[----:B------:R1:W2:Y:S03]  /*1220*/  SYNCS.PHASECHK.TRANS64.TRYWAIT P1, [R3+URZ+0x30000], R0 ;  /* 0x03000000030075a7 */ /* 0x0002a6000802017f */
[----:B--2---:R-:W-:Y:S05]  /*1230*/  @!P1 NANOSLEEP.SYNCS 0x989680 ;  /* 0x009896800000995d */ /* 0x004fea0003900000 */
[----:B------:R-:W2:Y:S02]  /*1240*/  @!P1 SYNCS.PHASECHK.TRANS64 P1, [R3+URZ+0x30000], R0 ;  /* 0x03000000030095a7 */ /* 0x000ea4000802007f */
[----:B--2---:R-:W-:Y:S05]  /*1250*/  @!P1 BRA `(.L_x_12) ;  /* 0xfffffffc00ec9947 */ /* 0x004fea000383ffff */
[----:B------:R-:W-:Y:S01]  /*1260*/  UIADD3 UR7, UR4, 0x20000, URZ ;  /* 0x0002000004077890 */ /* 0x000fe2000fffe03f */
[----:B------:R-:W-:Y:S01]  /*1270*/  WARPGROUP.ARRIVE ;  /* 0x00000000000079c5 */ /* 0x000fe20000000000 */
[----:B------:R-:W-:Y:S02]  /*1280*/  USHF.R.U32.HI UR4, URZ, 0x4, UR4 ;  /* 0x000000043f047899 */ /* 0x000fe40008011604 */
[----:B------:R-:W-:Y:S02]  /*1290*/  USHF.R.U32.HI UR7, URZ, 0x4, UR7 ;  /* 0x000000043f077899 */ /* 0x000fe40008011607 */
[----:B------:R-:W-:Y:S02]  /*12a0*/  ULOP3.LUT UR4, UR4, 0x3fff, URZ, 0xc0, !UPT ;  /* 0x00003fff04047892 */ /* 0x000fe4000f8ec03f */
[----:B------:R-:W-:Y:S02]  /*12b0*/  ULOP3.LUT UR7, UR7, 0x3fff, URZ, 0xc0, !UPT ;  /* 0x00003fff07077892 */ /* 0x000fe4000f8ec03f */
[----:B------:R-:W-:-:S02]  /*12c0*/  ULOP3.LUT UR4, UR4, 0x10000, URZ, 0xfc, !UPT ;  /* 0x0001000004047892 */ /* 0x000fc4000f8efc3f */
[----:B------:R-:W-:Y:S01]  /*12d0*/  ULOP3.LUT UR8, UR7, 0x10000, URZ, 0xfc, !UPT ;  /* 0x0001000007087892 */ /* 0x000fe2000f8efc3f */
[----:B------:R-:W-:Y:S01]  /*12e0*/  UMOV UR13, 0x40000040 ;  /* 0x40000040000d7882 */ /* 0x000fe20000000000 */
[----:B------:R-:W-:-:S03]  /*12f0*/  UMOV UR15, 0x40000040 ;  /* 0x40000040000f7882 */ /* 0x000fc60000000000 */
[----:B------:R-:W-:Y:S02]  /*1300*/  UMOV UR12, UR4 ;  /* 0x00000004000c7c82 */ /* 0x000fe40008000000 */
[----:B------:R-:W-:Y:S02]  /*1310*/  UMOV UR14, UR8 ;  /* 0x00000008000e7c82 */ /* 0x000fe40008000000 */
[----:B------:R-:W-:Y:S01]  /*1320*/  HGMMA.64x128x16.F32.BF16 R68, gdesc[UR12], RZ, !UPT, gsb0 ;  /* 0x01e000000c4479f0 */ /* 0x000fe2000c0018ff */
[----:B------:R-:W-:Y:S01]  /*1330*/  UIADD3 UR12, UR4, 0x200, URZ ;  /* 0x00000200040c7890 */ /* 0x000fe2000fffe03f */
[----:B------:R-:W-:Y:S01]  /*1340*/  UMOV UR13, 0x40000040 ;  /* 0x40000040000d7882 */ /* 0x000fe20000000000 */
[----:B------:R-:W-:Y:S02]  /*1350*/  WARPGROUP.DEPBAR.LE gsb0, 0x0 ;  /* 0x00008000000079c5 */ /* 0x000fe40000010000 */
[----:B------:R-:W-:Y:S01]  /*1360*/  WARPGROUP.ARRIVE ;  /* 0x00000000000079c5 */ /* 0x000fe20000000000 */
[----:B------:R-:W-:Y:S01]  /*1370*/  IMAD.MOV.U32 R44, RZ, RZ, R88 ;  /* 0x000000ffff2c7224 */ /* 0x000fe200078e0058 */
[----:B------:R-:W-:Y:S01]  /*1380*/  MOV R43, R89 ;  /* 0x00000059002b7202 */ /* 0x000fe20000000f00 */
[----:B------:R-:W-:Y:S01]  /*1390*/  IMAD.MOV.U32 R42, RZ, RZ, R90 ;  /* 0x000000ffff2a7224 */ /* 0x000fe200078e005a */
[----:B------:R-:W-:Y:S01]  /*13a0*/  MOV R37, R95 ;  /* 0x0000005f00257202 */ /* 0x000fe20000000f00 */
[----:B------:R-:W-:-:S02]  /*13b0*/  IMAD.MOV.U32 R41, RZ, RZ, R91 ;  /* 0x000000ffff297224 */ /* 0x000fc400078e005b */
[----:B------:R-:W-:Y:S01]  /*13c0*/  HGMMA.64x128x16.F32.BF16 R152, gdesc[UR12], RZ, !UPT, gsb0 ;  /* 0x01e000000c9879f0 */ /* 0x000fe2000c0018ff */
[----:B------:R-:W-:Y:S01]  /*13d0*/  UIADD3 UR12, UR4, 0x400, URZ ;  /* 0x00000400040c7890 */ /* 0x000fe2000fffe03f */
[----:B------:R-:W-:Y:S01]  /*13e0*/  IMAD.MOV.U32 R40, RZ, RZ, R92 ;  /* 0x000000ffff287224 */ /* 0x000fe200078e005c */
[----:B------:R-:W-:Y:S01]  /*13f0*/  MOV R31, R101 ;  /* 0x00000065001f7202 */ /* 0x000fe20000000f00 */
        /* <DEDUP_REMOVED lines=9> */
[----:B-1----:R-:W-:Y:S01]  /*1490*/  MOV R0, R131 ;  /* 0x0000008300007202 */ /* 0x002fe20000000f00 */
[----:B------:R-:W-:Y:S01]  /*14a0*/  IMAD.MOV.U32 R33, RZ, RZ, R99 ;  /* 0x000000ffff217224 */ /* 0x000fe200078e0063 */
[----:B------:R-:W-:Y:S01]  /*14b0*/  UMOV UR13, 0x40000040 ;  /* 0x40000040000d7882 */ /* 0x000fe20000000000 */
        /* <DEDUP_REMOVED lines=10> */
[----:B------:R-:W-:-:S02]  /*1560*/  IMAD.MOV.U32 R26, RZ, RZ, R106 ;  /* 0x000000ffff1a7224 */ /* 0x000fc400078e006a */
[----:B------:R-:W-:Y:S02]  /*1570*/  IMAD.MOV.U32 R24, RZ, RZ, R108 ;  /* 0x000000ffff187224 */ /* 0x000fe400078e006c */
[----:B------:R-:W-:Y:S02]  /*1580*/  IMAD.MOV.U32 R23, RZ, RZ, R109 ;  /* 0x000000ffff177224 */ /* 0x000fe400078e006d */
[----:B------:R-:W-:Y:S02]  /*1590*/  IMAD.MOV.U32 R22, RZ, RZ, R110 ;  /* 0x000000ffff167224 */ /* 0x000fe400078e006e */
[----:B------:R-:W-:Y:S01]  /*15a0*/  IMAD.MOV.U32 R21, RZ, RZ, R111 ;  /* 0x000000ffff157224 */ /* 0x000fe200078e006f */
[----:B------:R-:W-:Y:S01]  /*15b0*/  MOV R229, R23 ;  /* 0x0000001700e57202 */ /* 0x000fe20000000f00 */
[----:B------:R-:W-:Y:S02]  /*15c0*/  IMAD.MOV.U32 R20, RZ, RZ, R112 ;  /* 0x000000ffff147224 */ /* 0x000fe400078e0070 */
[----:B------:R-:W-:-:S02]  /*15d0*/  IMAD.MOV.U32 R18, RZ, RZ, R114 ;  /* 0x000000ffff127224 */ /* 0x000fc400078e0072 */
[----:B------:R-:W-:Y:S02]  /*15e0*/  IMAD.MOV.U32 R17, RZ, RZ, R115 ;  /* 0x000000ffff117224 */ /* 0x000fe400078e0073 */
[----:B------:R-:W-:Y:S02]  /*15f0*/  IMAD.MOV.U32 R16, RZ, RZ, R116 ;  /* 0x000000ffff107224 */ /* 0x000fe400078e0074 */
[----:B------:R-:W-:Y:S01]  /*1600*/  IMAD.MOV.U32 R15, RZ, RZ, R117 ;  /* 0x000000ffff0f7224 */ /* 0x000fe200078e0075 */
[----:B------:R-:W-:Y:S01]  /*1610*/  MOV R235, R17 ;  /* 0x0000001100eb7202 */ /* 0x000fe20000000f00 */
[----:B------:R-:W-:Y:S02]  /*1620*/  IMAD.MOV.U32 R14, RZ, RZ, R118 ;  /* 0x000000ffff0e7224 */ /* 0x000fe400078e0076 */
[----:B------:R-:W-:Y:S02]  /*1630*/  IMAD.MOV.U32 R12, RZ, RZ, R120 ;  /* 0x000000ffff0c7224 */ /* 0x000fe400078e0078 */
[----:B------:R-:W-:-:S02]  /*1640*/  IMAD.MOV.U32 R11, RZ, RZ, R121 ;  /* 0x000000ffff0b7224 */ /* 0x000fc400078e0079 */
[----:B------:R-:W-:Y:S02]  /*1650*/  IMAD.MOV.U32 R10, RZ, RZ, R122 ;  /* 0x000000ffff0a7224 */ /* 0x000fe400078e007a */
[----:B------:R-:W-:Y:S01]  /*1660*/  IMAD.MOV.U32 R9, RZ, RZ, R123 ;  /* 0x000000ffff097224 */ /* 0x000fe200078e007b */
[----:B------:R-:W-:Y:S01]  /*1670*/  MOV R241, R11 ;  /* 0x0000000b00f17202 */ /* 0x000fe20000000f00 */
[----:B------:R-:W-:Y:S02]  /*1680*/  IMAD.MOV.U32 R8, RZ, RZ, R124 ;  /* 0x000000ffff087224 */ /* 0x000fe400078e007c */
[----:B------:R-:W-:Y:S02]  /*1690*/  IMAD.MOV.U32 R6, RZ, RZ, R126 ;  /* 0x000000ffff067224 */ /* 0x000fe400078e007e */
[----:B------:R-:W-:Y:S02]  /*16a0*/  IMAD.MOV.U32 R5, RZ, RZ, R127 ;  /* 0x000000ffff057224 */ /* 0x000fe400078e007f */
[----:B------:R-:W-:-:S02]  /*16b0*/  IMAD.MOV.U32 R4, RZ, RZ, R128 ;  /* 0x000000ffff047224 */ /* 0x000fc400078e0080 */
[----:B------:R-:W-:Y:S01]  /*16c0*/  IMAD.MOV.U32 R3, RZ, RZ, R129 ;  /* 0x000000ffff037224 */ /* 0x000fe200078e0081 */
[----:B------:R-:W-:Y:S01]  /*16d0*/  MOV R247, R5 ;  /* 0x0000000500f77202 */ /* 0x000fe20000000f00 */
[----:B------:R-:W-:Y:S02]  /*16e0*/  IMAD.MOV.U32 R2, RZ, RZ, R130 ;  /* 0x000000ffff027224 */ /* 0x000fe400078e0082 */
[----:B------:R-:W-:Y:S02]  /*16f0*/  IMAD.MOV.U32 R64, RZ, RZ, R68 ;  /* 0x000000ffff407224 */ /* 0x000fe400078e0044 */
[----:B------:R-:W-:Y:S02]  /*1700*/  IMAD.MOV.U32 R63, RZ, RZ, R69 ;  /* 0x000000ffff3f7224 */ /* 0x000fe400078e0045 */
[----:B------:R-:W-:Y:S02]  /*1710*/  IMAD.MOV.U32 R62, RZ, RZ, R70 ;  /* 0x000000ffff3e7224 */ /* 0x000fe400078e0046 */
[----:B------:R-:W-:-:S02]  /*1720*/  IMAD.MOV.U32 R60, RZ, RZ, R72 ;  /* 0x000000ffff3c7224 */ /* 0x000fc400078e0048 */
[----:B------:R-:W-:Y:S02]  /*1730*/  IMAD.MOV.U32 R59, RZ, RZ, R73 ;  /* 0x000000ffff3b7224 */ /* 0x000fe400078e0049 */
        /* <DEDUP_REMOVED lines=27> */
[----:B------:R-:W-:Y:S01]  /*18f0*/  IMAD.MOV.U32 R234, RZ, RZ, R18 ;  /* 0x000000ffffea7224 */ /* 0x000fe200078e0012 */
[----:B------:R-:W-:Y:S02]  /*1900*/  WARPGROUP.DEPBAR.LE gsb0, 0x0 ;  /* 0x00008000000079c5 */ /* 0x000fe40000010000 */
[----:B------:R-:W-:Y:S01]  /*1910*/  WARPGROUP.ARRIVE ;  /* 0x00000000000079c5 */ /* 0x000fe20000000000 */
[----:B------:R1:W-:Y:S01]  /*1920*/  STL.64 [R1+0x2d8], R214 ;  /* 0x0002d8d601007387 */ /* 0x0003e20000100a00 */
[----:B------:R-:W-:-:S02]  /*1930*/  IMAD.MOV.U32 R236, RZ, RZ, R16 ;  /* 0x000000ffffec7224 */ /* 0x000fc400078e0010 */
[----:B------:R-:W-:Y:S01]  /*1940*/  IMAD.MOV.U32 R237, RZ, RZ, R15 ;  /* 0x000000ffffed7224 */ /* 0x000fe200078e000f */
[----:B------:R2:W-:Y:S01]  /*1950*/  STL.64 [R1+0x2d0], R212 ;  /* 0x0002d0d401007387 */ /* 0x0005e20000100a00 */
[----:B------:R-:W-:Y:S01]  /*1960*/  HGMMA.64x128x16.F32.BF16 R88, gdesc[UR12], RZ, !UPT, gsb0 ;  /* 0x01e000000c5879f0 */ /* 0x000fe2000c0018ff */
[----:B------:R-:W-:Y:S01]  /*1970*/  UIADD3 UR12, UR4, 0x600, URZ ;  /* 0x00000600040c7890 */ /* 0x000fe2000fffe03f */
[----:B------:R-:W-:Y:S01]  /*1980*/  IMAD.MOV.U32 R238, RZ, RZ, R14 ;  /* 0x000000ffffee7224 */ /* 0x000fe200078e000e */
[----:B------:R3:W-:Y:S01]  /*1990*/  STL.64 [R1+0x2c8], R210 ;  /* 0x0002c8d201007387 */ /* 0x0007e20000100a00 */
[----:B------:R-:W-:Y:S01]  /*19a0*/  UMOV UR13, 0x40000040 ;  /* 0x40000040000d7882 */ /* 0x000fe20000000000 */
[----:B------:R-:W-:Y:S02]  /*19b0*/  IMAD.MOV.U32 R239, RZ, RZ, R13 ;  /* 0x000000ffffef7224 */ /* 0x000fe400078e000d */
[----:B------:R4:W-:Y:S01]  /*19c0*/  STL.64 [R1+0x2c0], R208 ;  /* 0x0002c0d001007387 */ /* 0x0009e20000100a00 */
[----:B-1----:R-:W-:-:S02]  /*19d0*/  IMAD.MOV.U32 R214, RZ, RZ, R38 ;  /* 0x000000ffffd67224 */ /* 0x002fc400078e0026 */
[----:B------:R-:W-:Y:S01]  /*19e0*/  IMAD.MOV.U32 R215, RZ, RZ, R37 ;  /* 0x000000ffffd77224 */ /* 0x000fe200078e0025 */
[----:B------:R1:W-:Y:S01]  /*19f0*/  STL.64 [R1+0x2b8], R206 ;  /* 0x0002b8ce01007387 */ /* 0x0003e20000100a00 */
[----:B--2---:R-:W-:Y:S02]  /*1a00*/  IMAD.MOV.U32 R212, RZ, RZ, R40 ;  /* 0x000000ffffd47224 */ /* 0x004fe400078e0028 */
[----:B------:R-:W-:Y:S01]  /*1a10*/  IMAD.MOV.U32 R213, RZ, RZ, R39 ;  /* 0x000000ffffd57224 */ /* 0x000fe200078e0027 */
[----:B------:R2:W-:Y:S01]  /*1a20*/  STL.64 [R1+0x2b0], R204 ;  /* 0x0002b0cc01007387 */ /* 0x0005e20000100a00 */
[----:B---3--:R-:W-:Y:S01]  /*1a30*/  IMAD.MOV.U32 R210, RZ, RZ, R42 ;  /* 0x000000ffffd27224 */ /* 0x008fe200078e002a */
[----:B------:R-:W-:Y:S01]  /*1a40*/  MOV R211, R41 ;  /* 0x0000002900d37202 */ /* 0x000fe20000000f00 */
[----:B------:R-:W-:Y:S01]  /*1a50*/  IMAD.MOV.U32 R240, RZ, RZ, R12 ;  /* 0x000000fffff07224 */ /* 0x000fe200078e000c */
[----:B------:R3:W-:Y:S01]  /*1a60*/  STL.64 [R1+0x2a8], R202 ;  /* 0x0002a8ca01007387 */ /* 0x0007e20000100a00 */
[----:B----4-:R-:W-:-:S02]  /*1a70*/  IMAD.MOV.U32 R208, RZ, RZ, R44 ;  /* 0x000000ffffd07224 */ /* 0x010fc400078e002c */
[----:B------:R-:W-:Y:S01]  /*1a80*/  IMAD.MOV.U32 R209, RZ, RZ, R43 ;  /* 0x000000ffffd17224 */ /* 0x000fe200078e002b */
[----:B------:R4:W-:Y:S01]  /*1a90*/  STL.64 [R1+0x2a0], R200 ;  /* 0x0002a0c801007387 */ /* 0x0009e20000100a00 */
[----:B-1----:R-:W-:Y:S02]  /*1aa0*/  IMAD.MOV.U32 R206, RZ, RZ, R46 ;  /* 0x000000ffffce7224 */ /* 0x002fe400078e002e */
[----:B------:R-:W-:Y:S01]  /*1ab0*/  IMAD.MOV.U32 R207, RZ, RZ, R45 ;  /* 0x000000ffffcf7224 */ /* 0x000fe200078e002d */
[----:B------:R1:W-:Y:S01]  /*1ac0*/  STL.64 [R1+0x298], R198 ;  /* 0x000298c601007387 */ /* 0x0003e20000100a00 */
[----:B--2---:R-:W-:Y:S01]  /*1ad0*/  IMAD.MOV.U32 R204, RZ, RZ, R48 ;  /* 0x000000ffffcc7224 */ /* 0x004fe200078e0030 */
[----:B------:R-:W-:Y:S01]  /*1ae0*/  MOV R205, R47 ;  /* 0x0000002f00cd7202 */ /* 0x000fe20000000f00 */
[----:B------:R-:W-:Y:S01]  /*1af0*/  IMAD.MOV.U32 R242, RZ, RZ, R10 ;  /* 0x000000fffff27224 */ /* 0x000fe200078e000a */
[----:B------:R2:W-:Y:S01]  /*1b00*/  STL.64 [R1+0x290], R196 ;  /* 0x000290c401007387 */ /* 0x0005e20000100a00 */
[----:B---3--:R-:W-:-:S02]  /*1b10*/  IMAD.MOV.U32 R202, RZ, RZ, R50 ;  /* 0x000000ffffca7224 */ /* 0x008fc400078e0032 */
[----:B------:R-:W-:Y:S01]  /*1b20*/  IMAD.MOV.U32 R203, RZ, RZ, R49 ;  /* 0x000000ffffcb7224 */ /* 0x000fe200078e0031 */
[----:B------:R3:W-:Y:S01]  /*1b30*/  STL.64 [R1+0x288], R194 ;  /* 0x000288c201007387 */ /* 0x0007e20000100a00 */
[----:B----4-:R-:W-:Y:S02]  /*1b40*/  IMAD.MOV.U32 R200, RZ, RZ, R52 ;  /* 0x000000ffffc87224 */ /* 0x010fe400078e0034 */
[----:B------:R-:W-:Y:S01]  /*1b50*/  IMAD.MOV.U32 R201, RZ, RZ, R51 ;  /* 0x000000ffffc97224 */ /* 0x000fe200078e0033 */
[----:B------:R4:W-:Y:S01]  /*1b60*/  STL.64 [R1+0x280], R192 ;  /* 0x000280c001007387 */ /* 0x0009e20000100a00 */
[----:B-1----:R-:W-:Y:S01]  /*1b70*/  IMAD.MOV.U32 R198, RZ, RZ, R54 ;  /* 0x000000ffffc67224 */ /* 0x002fe200078e0036 */
[----:B------:R-:W-:Y:S01]  /*1b80*/  MOV R199, R53 ;  /* 0x0000003500c77202 */ /* 0x000fe20000000f00 */
[----:B------:R-:W-:Y:S01]  /*1b90*/  IMAD.MOV.U32 R243, RZ, RZ, R9 ;  /* 0x000000fffff37224 */ /* 0x000fe200078e0009 */
[----:B------:R1:W-:Y:S01]  /*1ba0*/  STL.64 [R1+0x278], R190 ;  /* 0x000278be01007387 */ /* 0x0003e20000100a00 */
[----:B--2---:R-:W-:-:S02]  /*1bb0*/  IMAD.MOV.U32 R196, RZ, RZ, R56 ;  /* 0x000000ffffc47224 */ /* 0x004fc400078e0038 */
[----:B------:R-:W-:Y:S01]  /*1bc0*/  IMAD.MOV.U32 R197, RZ, RZ, R55 ;  /* 0x000000ffffc57224 */ /* 0x000fe200078e0037 */
[----:B------:R2:W-:Y:S01]  /*1bd0*/  STL.64 [R1+0x270], R188 ;  /* 0x000270bc01007387 */ /* 0x0005e20000100a00 */
[----:B---3--:R-:W-:Y:S02]  /*1be0*/  IMAD.MOV.U32 R194, RZ, RZ, R58 ;  /* 0x000000ffffc27224 */ /* 0x008fe400078e003a */
[----:B------:R-:W-:Y:S01]  /*1bf0*/  IMAD.MOV.U32 R195, RZ, RZ, R57 ;  /* 0x000000ffffc37224 */ /* 0x000fe200078e0039 */
[----:B----4-:R-:W-:Y:S01]  /*1c00*/  MOV R193, R59 ;  /* 0x0000003b00c17202 */ /* 0x010fe20000000f00 */
[----:B------:R-:W-:Y:S02]  /*1c10*/  IMAD.MOV.U32 R192, RZ, RZ, R60 ;  /* 0x000000ffffc07224 */ /* 0x000fe400078e003c */
[----:B------:R-:W-:Y:S02]  /*1c20*/  IMAD.MOV.U32 R244, RZ, RZ, R8 ;  /* 0x000000fffff47224 */ /* 0x000fe400078e0008 */
[----:B-1----:R-:W-:-:S02]  /*1c30*/  IMAD.MOV.U32 R190, RZ, RZ, R62 ;  /* 0x000000ffffbe7224 */ /* 0x002fc400078e003e */
[----:B------:R-:W-:Y:S02]  /*1c40*/  IMAD.MOV.U32 R191, RZ, RZ, R61 ;  /* 0x000000ffffbf7224 */ /* 0x000fe400078e003d */
[----:B--2---:R-:W-:Y:S02]  /*1c50*/  IMAD.MOV.U32 R188, RZ, RZ, R64 ;  /* 0x000000ffffbc7224 */ /* 0x004fe400078e0040 */
[----:B------:R-:W-:Y:S02]  /*1c60*/  IMAD.MOV.U32 R189, RZ, RZ, R63 ;  /* 0x000000ffffbd7224 */ /* 0x000fe400078e003f */
[----:B------:R-:W-:Y:S02]  /*1c70*/  IMAD.MOV.U32 R245, RZ, RZ, R7 ;  /* 0x000000fffff57224 */ /* 0x000fe400078e0007 */
[----:B------:R-:W-:Y:S02]  /*1c80*/  IMAD.MOV.U32 R246, RZ, RZ, R6 ;  /* 0x000000fffff67224 */ /* 0x000fe400078e0006 */
[----:B------:R-:W-:-:S02]  /*1c90*/  IMAD.MOV.U32 R248, RZ, RZ, R4 ;  /* 0x000000fffff87224 */ /* 0x000fc400078e0004 */
[----:B------:R-:W-:Y:S02]  /*1ca0*/  IMAD.MOV.U32 R249, RZ, RZ, R3 ;  /* 0x000000fffff97224 */ /* 0x000fe400078e0003 */
[----:B------:R-:W-:Y:S02]  /*1cb0*/  IMAD.MOV.U32 R250, RZ, RZ, R2 ;  /* 0x000000fffffa7224 */ /* 0x000fe400078e0002 */
[----:B------:R-:W-:Y:S01]  /*1cc0*/  IMAD.MOV.U32 R251, RZ, RZ, R0 ;  /* 0x000000fffffb7224 */ /* 0x000fe200078e0000 */
[----:B------:R-:W-:Y:S02]  /*1cd0*/  WARPGROUP.DEPBAR.LE gsb0, 0x0 ;  /* 0x00008000000079c5 */ /* 0x000fe40000010000 */
[----:B------:R-:W-:-:S06]  /*1ce0*/  WARPGROUP.ARRIVE ;  /* 0x00000000000079c5 */ /* 0x000fcc0000000000 */
[----:B------:R-:W-:Y:S01]  /*1cf0*/  HGMMA.64x128x16.F32.BF16 R24, gdesc[UR12], RZ, !UPT, gsb0 ;  /* 0x01e000000c1879f0 */ /* 0x000fe2000c0018ff */
[----:B------:R-:W-:Y:S02]  /*1d00*/  UIADD3 UR12, UR4, 0x2, URZ ;  /* 0x00000002040c7890 */ /* 0x000fe4000fffe03f */
[----:B------:R-:W-:Y:S01]  /*1d10*/  UIADD3 UR14, UR8, 0x2, URZ ;  /* 0x00000002080e7890 */ /* 0x000fe2000fffe03f */
[----:B------:R-:W-:Y:S01]  /*1d20*/  UMOV UR13, 0x40000040 ;  /* 0x40000040000d7882 */ /* 0x000fe20000000000 */
[----:B------:R-:W-:Y:S01]  /*1d30*/  UMOV UR15, 0x40000040 ;  /* 0x40000040000f7882 */ /* 0x000fe20000000000 */
[----:B------:R-:W-:Y:S02]  /*1d40*/  WARPGROUP.DEPBAR.LE gsb0, 0x0 ;  /* 0x00008000000079c5 */ /* 0x000fe40000010000 */
[----:B------:R-:W-:-:S06]  /*1d50*/  WARPGROUP.ARRIVE ;  /* 0x00000000000079c5 */ /* 0x000fcc0000000000 */
[----:B------:R-:W-:Y:S03]  /*1d60*/  HGMMA.64x128x16.F32.BF16 R188, gdesc[UR12], R188, gsb0 ;  /* 0x01e000000cbc79f0 */ /* 0x000fe600080018bc */
[----:B------:R-:W-:Y:S02]  /*1d70*/  WARPGROUP.DEPBAR.LE gsb0, 0x0 ;  /* 0x00008000000079c5 */ /* 0x000fe40000010000 */
[----:B------:R-:W-:Y:S04]  /*1d80*/  STL.64 [R1], R188 ;  /* 0x000000bc01007387 */ /* 0x000fe80000100a00 */
[----:B------:R-:W-:Y:S04]  /*1d90*/  STL.64 [R1+0x8], R190 ;  /* 0x000008be01007387 */ /* 0x000fe80000100a00 */
        /* <DEDUP_REMOVED lines=11> */
[----:B------:R1:W-:Y:S04]  /*1e50*/  STL.64 [R1+0x68], R214 ;  /* 0x000068d601007387 */ /* 0x0003e80000100a00 */
        /* <DEDUP_REMOVED lines=18> */
[----:B-1----:R-:W2:Y:S04]  /*1f80*/  LDL.LU.64 R214, [R1+0x2d8] ;  /* 0x0002d80001d67983 */ /* 0x002ea80000300a00 */
[----:B------:R-:W2:Y:S04]  /*1f90*/  LDL.LU.64 R212, [R1+0x2d0] ;  /* 0x0002d00001d47983 */ /* 0x000ea80000300a00 */
        /* <DEDUP_REMOVED lines=11> */
[----:B------:R-:W2:Y:S01]  /*2050*/  LDL.LU.64 R188, [R1+0x270] ;  /* 0x0002700001bc7983 */ /* 0x000ea20000300a00 */
[----:B------:R-:W-:Y:S01]  /*2060*/  UIADD3 UR12, UR4, 0x202, URZ ;  /* 0x00000202040c7890 */ /* 0x000fe2000fffe03f */
[----:B------:R-:W-:Y:S01]  /*2070*/  UMOV UR13, 0x40000040 ;  /* 0x40000040000d7882 */ /* 0x000fe20000000000 */
[----:B--2---:R-:W-:-:S07]  /*2080*/  WARPGROUP.ARRIVE ;  /* 0x00000000000079c5 */ /* 0x004fce0000000000 */
[----:B------:R-:W-:Y:S01]  /*2090*/  HGMMA.64x128x16.F32.BF16 R152, gdesc[UR12], R152, gsb0 ;  /* 0x01e000000c9879f0 */ /* 0x000fe20008001898 */
[----:B------:R-:W-:Y:S02]  /*20a0*/  UIADD3 UR12, UR4, 0x402, URZ ;  /* 0x00000402040c7890 */ /* 0x000fe4000fffe03f */
[----:B------:R-:W-:Y:S02]  /*20b0*/  WARPGROUP.DEPBAR.LE gsb0, 0x0 ;  /* 0x00008000000079c5 */ /* 0x000fe40000010000 */
        /* <DEDUP_REMOVED lines=32> */
[----:B-1----:R-:W2:Y:S04]  /*22c0*/  LDL.LU.64 R152, [R1] ;  /* 0x0000000001987983 */ /* 0x002ea80000300a00 */
        /* <DEDUP_REMOVED lines=31> */
[----:B------:R-:W-:Y:S01]  /*24c0*/  WARPGROUP.ARRIVE ;  /* 0x00000000000079c5 */ /* 0x000fe20000000000 */
[----:B------:R-:W-:-:S05]  /*24d0*/  UMOV UR13, 0x40000040 ;  /* 0x40000040000d7882 */ /* 0x000fca0000000000 */
[----:B------:R-:W-:Y:S01]  /*24e0*/  HGMMA.64x128x16.F32.BF16 R88, gdesc[UR12], R88, gsb0 ;  /* 0x01e000000c5879f0 */ /* 0x000fe20008001858 */
[----:B------:R-:W-:Y:S01]  /*24f0*/  UIADD3 UR12, UR4, 0x602, URZ ;  /* 0x00000602040c7890 */ /* 0x000fe2000fffe03f */
[----:B------:R-:W-:Y:S01]  /*2500*/  UMOV UR13, 0x40000040 ;  /* 0x40000040000d7882 */ /* 0x000fe20000000000 */
[----:B------:R-:W-:Y:S02]  /*2510*/  WARPGROUP.DEPBAR.LE gsb0, 0x0 ;  /* 0x00008000000079c5 */ /* 0x000fe40000010000 */
[----:B------:R-:W-:-:S07]  /*2520*/  WARPGROUP.ARRIVE ;  /* 0x00000000000079c5 */ /* 0x000fce0000000000 */
[----:B------:R-:W-:Y:S01]  /*2530*/  HGMMA.64x128x16.F32.BF16 R24, gdesc[UR12], R24, gsb0 ;  /* 0x01e000000c1879f0 */ /* 0x000fe20008001818 */
[----:B------:R-:W-:Y:S02]  /*2540*/  UIADD3 UR12, UR4, 0x4, URZ ;  /* 0x00000004040c7890 */ /* 0x000fe4000fffe03f */
[----:B------:R-:W-:Y:S01]  /*2550*/  UIADD3 UR14, UR8, 0x4, URZ ;  /* 0x00000004080e7890 */ /* 0x000fe2000fffe03f */
[----:B------:R-:W-:Y:S01]  /*2560*/  UMOV UR13, 0x40000040 ;  /* 0x40000040000d7882 */ /* 0x000fe20000000000 */
[----:B------:R-:W-:Y:S01]  /*2570*/  UMOV UR15, 0x40000040 ;  /* 0x40000040000f7882 */ /* 0x000fe20000000000 */
[----:B------:R-:W-:Y:S02]  /*2580*/  WARPGROUP.DEPBAR.LE gsb0, 0x0 ;  /* 0x00008000000079c5 */ /* 0x000fe40000010000 */
[----:B--2---:R-:W-:-:S06]  /*2590*/  WARPGROUP.ARRIVE ;  /* 0x00000000000079c5 */ /* 0x004fcc0000000000 */
[----:B------:R-:W-:Y:S03]  /*25a0*/  HGMMA.64x128x16.F32.BF16 R152, gdesc[UR12], R152, gsb0 ;  /* 0x01e000000c9879f0 */ /* 0x000fe60008001898 */
[----:B------:R-:W-:Y:S02]  /*25b0*/  WARPGROUP.DEPBAR.LE gsb0, 0x0 ;  /* 0x00008000000079c5 */ /* 0x000fe40000010000 */
[----:B------:R-:W-:Y:S01]  /*25c0*/  STL.64 [R1], R152 ;  /* 0x0000009801007387 */ /* 0x000fe20000100a00 */
[----:B------:R-:W-:Y:S01]  /*25d0*/  IMAD.MOV.U32 R2, RZ, RZ, R214 ;  /* 0x000000ffff027224 */ /* 0x000fe200078e00d6 */
[----:B------:R-:W-:Y:S01]  /*25e0*/  MOV R5, R211 ;  /* 0x000000d300057202 */ /* 0x000fe20000000f00 */
[----:B------:R-:W-:Y:S01]  /*25f0*/  IMAD.MOV.U32 R0, RZ, RZ, R215 ;  /* 0x000000ffff007224 */ /* 0x000fe200078e00d7 */
[----:B------:R1:W-:Y:S01]  /*2600*/  STL.64 [R1+0x8], R154 ;  /* 0x0000089a01007387 */ /* 0x0003e20000100a00 */
[----:B------:R-:W-:Y:S01]  /*2610*/  IMAD.MOV.U32 R4, RZ, RZ, R212 ;  /* 0x000000ffff047224 */ /* 0x000fe200078e00d4 */
[----:B------:R-:W-:Y:S01]  /*2620*/  MOV R11, R205 ;  /* 0x000000cd000b7202 */ /* 0x000fe20000000f00 */
[----:B------:R-:W-:Y:S01]  /*2630*/  IMAD.MOV.U32 R3, RZ, RZ, R213 ;  /* 0x000000ffff037224 */ /* 0x000fe200078e00d5 */
[----:B------:R-:W2:Y:S01]  /*2640*/  LDL.LU.64 R214, [R1+0x268] ;  /* 0x0002680001d67983 */ /* 0x000ea20000300a00 */
        /* <DEDUP_REMOVED lines=32> */
[----:B------:R-:W-:-:S02]  /*2850*/  IMAD.MOV.U32 R226, RZ, RZ, R190 ;  /* 0x000000ffffe27224 */ /* 0x000fc400078e00be */
[----:B------:R-:W-:Y:S01]  /*2860*/  IMAD.MOV.U32 R227, RZ, RZ, R191 ;  /* 0x000000ffffe37224 */ /* 0x000fe200078e00bf */
[----:B------:R-:W2:Y:S01]  /*2870*/  LDL.LU.64 R196, [R1+0x220] ;  /* 0x0002200001c47983 */ /* 0x000ea20000300a00 */
[----:B------:R-:W-:Y:S02]  /*2880*/  IMAD.MOV.U32 R224, RZ, RZ, R188 ;  /* 0x000000ffffe07224 */ /* 0x000fe400078e00bc */
[----:B------:R-:W-:Y:S01]  /*2890*/  IMAD.MOV.U32 R225, RZ, RZ, R189 ;  /* 0x000000ffffe17224 */ /* 0x000fe200078e00bd */
[----:B------:R-:W2:Y:S01]  /*28a0*/  LDL.LU.64 R194, [R1+0x218] ;  /* 0x0002180001c27983 */ /* 0x000ea20000300a00 */
[----:B------:R-:W-:Y:S02]  /*28b0*/  IMAD.MOV.U32 R222, RZ, RZ, R186 ;  /* 0x000000ffffde7224 */ /* 0x000fe400078e00ba */
        /* <DEDUP_REMOVED lines=37> */
[----:B------:R-:W2:Y:S04]  /*2b10*/  LDL.LU.64 R168, [R1+0x1b0] ;  /* 0x0001b00001a87983 */ /* 0x000ea80000300a00 */
[----:B------:R-:W2:Y:S04]  /*2b20*/  LDL.LU.64 R166, [R1+0x1a8] ;  /* 0x0001a80001a67983 */ /* 0x000ea80000300a00 */
[----:B------:R-:W2:Y:S04]  /*2b30*/  LDL.LU.64 R164, [R1+0x1a0] ;  /* 0x0001a00001a47983 */ /* 0x000ea80000300a00 */
[----:B------:R-:W2:Y:S04]  /*2b40*/  LDL.LU.64 R162, [R1+0x198] ;  /* 0x0001980001a27983 */ /* 0x000ea80000300a00 */
[----:B------:R-:W2:Y:S04]  /*2b50*/  LDL.LU.64 R160, [R1+0x190] ;  /* 0x0001900001a07983 */ /* 0x000ea80000300a00 */
[----:B------:R-:W2:Y:S04]  /*2b60*/  LDL.LU.64 R158, [R1+0x188] ;  /* 0x00018800019e7983 */ /* 0x000ea80000300a00 */
[----:B------:R-:W2:Y:S04]  /*2b70*/  LDL.LU.64 R156, [R1+0x180] ;  /* 0x00018000019c7983 */ /* 0x000ea80000300a00 */
[----:B-1----:R-:W2:Y:S04]  /*2b80*/  LDL.LU.64 R154, [R1+0x178] ;  /* 0x00017800019a7983 */ /* 0x002ea80000300a00 */
[----:B------:R-:W2:Y:S01]  /*2b90*/  LDL.LU.64 R152, [R1+0x170] ;  /* 0x0001700001987983 */ /* 0x000ea20000300a00 */
[----:B------:R-:W-:Y:S01]  /*2ba0*/  UIADD3 UR12, UR4, 0x204, URZ ;  /* 0x00000204040c7890 */ /* 0x000fe2000fffe03f */
[----:B------:R-:W-:Y:S01]  /*2bb0*/  UMOV UR13, 0x40000040 ;  /* 0x40000040000d7882 */ /* 0x000fe20000000000 */
[----:B--2---:R-:W-:-:S07]  /*2bc0*/  WARPGROUP.ARRIVE ;  /* 0x00000000000079c5 */ /* 0x004fce0000000000 */
[----:B------:R-:W-:Y:S01]  /*2bd0*/  HGMMA.64x128x16.F32.BF16 R152, gdesc[UR12], R152, gsb0 ;  /* 0x01e000000c9879f0 */ /* 0x000fe20008001898 */
[----:B------:R-:W-:Y:S01]  /*2be0*/  UIADD3 UR12, UR4, 0x404, URZ ;  /* 0x00000404040c7890 */ /* 0x000fe2000fffe03f */
[----:B------:R-:W-:Y:S01]  /*2bf0*/  UMOV UR13, 0x40000040 ;  /* 0x40000040000d7882 */ /* 0x000fe20000000000 */
        /* <DEDUP_REMOVED lines=15> */
[----:B-1----:R-:W2:Y:S04]  /*2cf0*/  LDL.LU R188, [R1] ;  /* 0x0000000001bc7983 */ /* 0x002ea80000300800 */
[----:B------:R-:W2:Y:S04]  /*2d00*/  LDL.LU R189, [R1+0x4] ;  /* 0x0000040001bd7983 */ /* 0x000ea80000300800 */
[----:B------:R-:W2:Y:S04]  /*2d10*/  LDL.LU R190, [R1+0x8] ;  /* 0x0000080001be7983 */ /* 0x000ea80000300800 */
[----:B------:R-:W2:Y:S01]  /*2d20*/  LDL.LU R191, [R1+0xc] ;  /* 0x00000c0001bf7983 */ /* 0x000ea20000300800 */
[----:B------:R-:W-:-:S06]  /*2d30*/  WARPGROUP.ARRIVE ;  /* 0x00000000000079c5 */ /* 0x000fcc0000000000 */
[----:B------:R-:W-:Y:S01]  /*2d40*/  HGMMA.64x128x16.F32.BF16 R88, gdesc[UR12], R88, gsb0 ;  /* 0x01e000000c5879f0 */ /* 0x000fe20008001858 */
[----:B------:R-:W-:Y:S01]  /*2d50*/  UIADD3 UR12, UR4, 0x604, URZ ;  /* 0x00000604040c7890 */ /* 0x000fe2000fffe03f */
[----:B------:R-:W-:Y:S01]  /*2d60*/  UMOV UR13, 0x40000040 ;  /* 0x40000040000d7882 */ /* 0x000fe20000000000 */
        /* <DEDUP_REMOVED lines=12> */
[----:B------:R-:W-:Y:S01]  /*2e30*/  IMAD.MOV.U32 R202, RZ, RZ, R242 ;  /* 0x000000ffffca7224 */ /* 0x000fe200078e00f2 */
[----:B------:R-:W-:Y:S01]  /*2e40*/  MOV R242, R10 ;  /* 0x0000000a00f27202 */ /* 0x000fe20000000f00 */
[----:B------:R-:W-:Y:S02]  /*2e50*/  IMAD.MOV.U32 R203, RZ, RZ, R241 ;  /* 0x000000ffffcb7224 */ /* 0x000fe400078e00f1 */
[----:B------:R-:W-:Y:S02]  /*2e60*/  IMAD.MOV.U32 R204, RZ, RZ, R240 ;  /* 0x000000ffffcc7224 */ /* 0x000fe400078e00f0 */
[----:B------:R-:W-:Y:S01]  /*2e70*/  IMAD.MOV.U32 R206, RZ, RZ, R238 ;  /* 0x000000ffffce7224 */ /* 0x000fe200078e00ee */
[----:B------:R-:W-:-:S02]  /*2e80*/  WARPGROUP.DEPBAR.LE gsb0, 0x0 ;  /* 0x00008000000079c5 */ /* 0x000fc40000010000 */
[----:B------:R-:W-:-:S06]  /*2e90*/  WARPGROUP.ARRIVE ;  /* 0x00000000000079c5 */ /* 0x000fcc0000000000 */
[----:B------:R-:W-:Y:S01]  /*2ea0*/  HGMMA.64x128x16.F32.BF16 R24, gdesc[UR12], R24, gsb0 ;  /* 0x01e000000c1879f0 */ /* 0x000fe20008001818 */
        /* <DEDUP_REMOVED lines=29> */
[----:B------:R-:W-:Y:S01]  /*3080*/  IMAD.MOV.U32 R251, RZ, RZ, R0 ;  /* 0x000000fffffb7224 */ /* 0x000fe200078e0000 */
[----:B------:R-:W-:Y:S02]  /*3090*/  UIADD3 UR12, UR4, 0x6, URZ ;  /* 0x00000006040c7890 */ /* 0x000fe4000fffe03f */
[----:B------:R-:W-:Y:S01]  /*30a0*/  UIADD3 UR14, UR8, 0x6, URZ ;  /* 0x00000006080e7890 */ /* 0x000fe2000fffe03f */
[----:B------:R-:W-:Y:S01]  /*30b0*/  UMOV UR13, 0x40000040 ;  /* 0x40000040000d7882 */ /* 0x000fe20000000000 */
[----:B------:R-:W-:Y:S01]  /*30c0*/  UMOV UR15, 0x40000040 ;  /* 0x40000040000f7882 */ /* 0x000fe20000000000 */
[----:B------:R-:W-:-:S02]  /*30d0*/  WARPGROUP.DEPBAR.LE gsb0, 0x0 ;  /* 0x00008000000079c5 */ /* 0x000fc40000010000 */
[----:B--2---:R-:W-:-:S06]  /*30e0*/  WARPGROUP.ARRIVE ;  /* 0x00000000000079c5 */ /* 0x004fcc0000000000 */
        /* <DEDUP_REMOVED lines=34> */
[----:B-1----:R-:W3:Y:S04]  /*3310*/  LDL.LU.64 R214, [R1+0x168] ;  /* 0x0001680001d67983 */ /* 0x002ee80000300a00 */
[----:B------:R-:W3:Y:S04]  /*3320*/  LDL.LU.64 R212, [R1+0x160] ;  /* 0x0001600001d47983 */ /* 0x000ee80000300a00 */
        /* <DEDUP_REMOVED lines=11> */
[----:B------:R-:W3:Y:S01]  /*33e0*/  LDL.LU.64 R188, [R1+0x100] ;  /* 0x0001000001bc7983 */ /* 0x000ee20000300a00 */
[----:B------:R-:W-:Y:S01]  /*33f0*/  UIADD3 UR12, UR4, 0x206, URZ ;  /* 0x00000206040c7890 */ /* 0x000fe2000fffe03f */
[----:B------:R-:W-:Y:S01]  /*3400*/  UMOV UR13, 0x40000040 ;  /* 0x40000040000d7882 */ /* 0x000fe20000000000 */
[----:B---3--:R-:W-:-:S07]  /*3410*/  WARPGROUP.ARRIVE ;  /* 0x00000000000079c5 */ /* 0x008fce0000000000 */
[----:B------:R-:W-:Y:S01]  /*3420*/  HGMMA.64x128x16.F32.BF16 R152, gdesc[UR12], R152, gsb0 ;  /* 0x01e000000c9879f0 */ /* 0x000fe20008001898 */
[----:B------:R-:W-:Y:S01]  /*3430*/  UIADD3 UR12, UR4, 0x406, URZ ;  /* 0x00000406040c7890 */ /* 0x000fe2000fffe03f */
[----:B------:R-:W-:Y:S01]  /*3440*/  UMOV UR13, 0x40000040 ;  /* 0x40000040000d7882 */ /* 0x000fe20000000000 */
[----:B------:R-:W-:Y:S02]  /*3450*/  WARPGROUP.DEPBAR.LE gsb0, 0x0 ;  /* 0x00008000000079c5 */ /* 0x000fe40000010000 */
[----:B------:R-:W-:-:S07]  /*3460*/  WARPGROUP.ARRIVE ;  /* 0x00000000000079c5 */ /* 0x000fce0000000000 */
[----:B------:R-:W-:Y:S01]  /*3470*/  HGMMA.64x128x16.F32.BF16 R88, gdesc[UR12], R88, gsb0 ;  /* 0x01e000000c5879f0 */ /* 0x000fe20008001858 */
[----:B------:R-:W-:Y:S01]  /*3480*/  UIADD3 UR12, UR4, 0x606, URZ ;  /* 0x00000606040c7890 */ /* 0x000fe2000fffe03f */
[----:B------:R-:W-:Y:S02]  /*3490*/  UMOV UR13, 0x40000040 ;  /* 0x40000040000d7882 */ /* 0x000fe40000000000 */
[----:B------:R-:W-:Y:S01]  /*34a0*/  UMOV UR4, 0x1 ;  /* 0x0000000100047882 */ /* 0x000fe20000000000 */
[----:B------:R-:W-:Y:S02]  /*34b0*/  WARPGROUP.DEPBAR.LE gsb0, 0x0 ;  /* 0x00008000000079c5 */ /* 0x000fe40000010000 */
[----:B------:R-:W-:-:S06]  /*34c0*/  WARPGROUP.ARRIVE ;  /* 0x00000000000079c5 */ /* 0x000fcc0000000000 */
[----:B--2---:R-:W-:Y:S03]  /*34d0*/  HGMMA.64x128x16.F32.BF16 R24, gdesc[UR12], R24, gsb0 ;  /* 0x01e000000c1879f0 */ /* 0x004fe60008001818 */
[----:B------:R-:W-:Y:S02]  /*34e0*/  WARPGROUP.DEPBAR.LE gsb0, 0x0 ;  /* 0x00008000000079c5 */ /* 0x000fe40000010000 */
.L_x_10:
[----:B------:R-:W-:-:S04]  /*34f0*/  UISETP.LT.AND UP0, UPT, UR5, 0x1, UPT ;  /* 0x000000010500788c */ /* 0x000fc8000bf01270 */
[----:B------:R-:W-:-:S04]  /*3500*/  USEL UR7, UR5, 0x1, UP0 ;  /* 0x0000000105077887 */ /* 0x000fc80008000000 */
[----:B------:R-:W-:-:S04]  /*3510*/  UIADD3 UR7, UR5, -UR7, URZ ;  /* 0x8000000705077290 */ /* 0x000fc8000fffe03f */
[----:B------:R-:W-:-:S06]  /*3520*/  UISETP.GE.AND UP0, UPT, UR7, 0x1, UPT ;  /* 0x000000010700788c */ /* 0x000fcc000bf06270 */
[----:B------:R-:W-:-:S13]  /*3530*/  PLOP3.LUT P1, PT, PT, PT, UP0, 0x80, 0x0 ;  /* 0x000000000000781c */ /* 0x000fda0003f2f008 */
[----:B------:R-:W-:Y:S05]  /*3540*/  @!P1 BRA `(.L_x_13) ;  /* 0x0000002800a09947 */ /* 0x000fea0003800000 */
[----:B------:R-:W-:Y:S01]  /*3550*/  IMAD.MOV.U32 R3, RZ, RZ, RZ ;  /* 0x000000ffff037224 */ /* 0x000fe200078e00ff */
[----:B------:R-:W-:Y:S02]  /*3560*/  ULOP3.LUT UR23, UR6, 0x1, URZ, 0xfc, !UPT ;  /* 0x0000000106177892 */ /* 0x000fe4000f8efc3f */
[----:B------:R-:W-:Y:S01]  /*3570*/  UISETP.NE.U32.AND UP0, UPT, UR4, URZ, UPT ;  /* 0x0000003f0400728c */ /* 0x000fe2000bf05070 */
[----:B------:R-:W-:Y:S01]  /*3580*/  UMOV UR8, UR7 ;  /* 0x0000000700087c82 */ /* 0x000fe20008000000 */
[----:B------:R-:W-:-:S09]  /*3590*/  UMOV UR5, URZ ;  /* 0x0000003f00057c82 */ /* 0x000fd20008000000 */
.L_x_18:
[----:B------:R-:W-:-:S06]  /*35a0*/  UISETP.NE.AND UP1, UPT, UR23, 0x3, UPT ;  /* 0x000000031700788c */ /* 0x000fcc000bf25270 */
[----:B------:R-:W-:-:S13]  /*35b0*/  PLOP3.LUT P2, PT, PT, PT, UP1, 0x80, 0x0 ;  /* 0x000000000000781c */ /* 0x000fda0003f4f018 */
[----:B------:R-:W-:Y:S05]  /*35c0*/  @!P2 BRA `(.L_x_14) ;  /* 0x000000000004a947 */ /* 0x000fea0003800000 */
[----:B------:R-:W-:Y:S01]  /*35d0*/  BPT.TRAP 0x1 ;  /* 0x000000040000795c */ /* 0x000fe20000300000 */
.L_x_14:
[----:B------:R-:W1:Y:S01]  /*35e0*/  S2UR UR10, SR_CgaCtaId ;  /* 0x00000000000a79c3 */ /* 0x000e620000008800 */
[----:B------:R-:W-:Y:S01]  /*35f0*/  UMOV UR9, 0x400 ;  /* 0x0000040000097882 */ /* 0x000fe20000000000 */
[----:B------:R-:W-:Y:S01]  /*3600*/  SHF.L.U32 R2, R3, 0x1f, RZ ;  /* 0x0000001f03027819 */ /* 0x000fe200000006ff */
[----:B-1----:R-:W-:-:S04]  /*3610*/  ULEA UR9, UR10, UR9, 0x18 ;  /* 0x000000090a097291 */ /* 0x002fc8000f8ec03f */
[----:B------:R-:W-:-:S12]  /*3620*/  ULEA UR10, UR4, UR9, 0x3 ;  /* 0x00000009040a7291 */ /* 0x000fd8000f8e183f */
.L_x_15:
[----:B-1----:R-:W-:-:S04]  /*3630*/  IMAD.U32 R0, RZ, RZ, UR10 ;  /* 0x0000000aff007e24 */ /* 0x002fc8000f8e00ff */
[----:B------:R1:W2:Y:S03]  /*3640*/  SYNCS.PHASECHK.TRANS64.TRYWAIT P1, [R0+URZ+0x30000], R2 ;  /* 0x03000002000075a7 */ /* 0x0002a6000802017f */
[----:B--2---:R-:W-:Y:S05]  /*3650*/  @!P1 NANOSLEEP.SYNCS 0x989680 ;  /* 0x009896800000995d */ /* 0x004fea0003900000 */
[----:B------:R-:W2:Y:S02]  /*3660*/  @!P1 SYNCS.PHASECHK.TRANS64 P1, [R0+URZ+0x30000], R2 ;  /* 0x03000002000095a7 */ /* 0x000ea4000802007f */
[----:B--2---:R-:W-:Y:S05]  /*3670*/  @!P1 BRA `(.L_x_15) ;  /* 0xfffffffc00ec9947 */ /* 0x004fea000383ffff */
        /* <DEDUP_REMOVED lines=32> */
[----:B--2---:R-:W2:Y:S04]  /*3880*/  LDL.LU.64 R24, [R1] ;  /* 0x0000000001187983 */ /* 0x004ea80000300a00 */
        /* <DEDUP_REMOVED lines=31> */
[----:B------:R-:W-:-:S02]  /*3a80*/  UIADD3 UR12, UR9, 0x20000, URZ ;  /* 0x00020000090c7890 */ /* 0x000fc4000fffe03f */
[----:B------:R-:W-:Y:S01]  /*3a90*/  USHF.R.U32.HI UR10, URZ, 0x4, UR9 ;  /* 0x000000043f0a7899 */ /* 0x000fe20008011609 */
[----:B------:R3:W-:Y:S01]  /*3aa0*/  STL [R1+0x170], R3 ;  /* 0x0001700301007387 */ /* 0x0007e20000100800 */
[----:B------:R-:W-:Y:S02]  /*3ab0*/  USHF.R.U32.HI UR12, URZ, 0x4, UR12 ;  /* 0x000000043f0c7899 */ /* 0x000fe4000801160c */
[----:B------:R-:W-:Y:S02]  /*3ac0*/  ULOP3.LUT UR10, UR10, 0x3fff, URZ, 0xc0, !UPT ;  /* 0x00003fff0a0a7892 */ /* 0x000fe4000f8ec03f */
[----:B------:R-:W-:Y:S02]  /*3ad0*/  ULOP3.LUT UR12, UR12, 0x3fff, URZ, 0xc0, !UPT ;  /* 0x00003fff0c0c7892 */ /* 0x000fe4000f8ec03f */
[----:B------:R-:W-:Y:S02]  /*3ae0*/  ULOP3.LUT UR10, UR10, 0x10000, URZ, 0xfc, !UPT ;  /* 0x000100000a0a7892 */ /* 0x000fe4000f8efc3f */
[----:B------:R-:W-:-:S02]  /*3af0*/  ULOP3.LUT UR12, UR12, 0x10000, URZ, 0xfc, !UPT ;  /* 0x000100000c0c7892 */ /* 0x000fc4000f8efc3f */
[----:B------:R-:W-:Y:S02]  /*3b00*/  ULEA UR10, UR4, UR10, 0xb ;  /* 0x0000000a040a7291 */ /* 0x000fe4000f8e583f */
[----:B------:R-:W-:Y:S01]  /*3b10*/  ULEA UR12, UR4, UR12, 0xa ;  /* 0x0000000c040c7291 */ /* 0x000fe2000f8e503f */
[----:B------:R-:W-:Y:S01]  /*3b20*/  UMOV UR17, 0x40000040 ;  /* 0x4000004000117882 */ /* 0x000fe20000000000 */
[----:B------:R-:W-:-:S03]  /*3b30*/  UMOV UR19, 0x40000040 ;  /* 0x4000004000137882 */ /* 0x000fc60000000000 */
[----:B------:R-:W-:Y:S02]  /*3b40*/  UMOV UR16, UR10 ;  /* 0x0000000a00107c82 */ /* 0x000fe40008000000 */
[----:B------:R-:W-:Y:S01]  /*3b50*/  UMOV UR18, UR12 ;  /* 0x0000000c00127c82 */ /* 0x000fe20008000000 */
[----:B--2---:R-:W-:-:S06]  /*3b60*/  WARPGROUP.ARRIVE ;  /* 0x00000000000079c5 */ /* 0x004fcc0000000000 */
[----:B------:R-:W-:Y:S01]  /*3b70*/  HGMMA.64x128x16.F32.BF16 R24, gdesc[UR16], R24, UP0, gsb0 ;  /* 0x01e00000101879f0 */ /* 0x000fe2000b801818 */
[----:B------:R-:W-:Y:S01]  /*3b80*/  UIADD3 UR16, UR10, 0x200, URZ ;  /* 0x000002000a107890 */ /* 0x000fe2000fffe03f */
[----:B------:R-:W-:Y:S01]  /*3b90*/  UMOV UR17, 0x40000040 ;  /* 0x4000004000117882 */ /* 0x000fe20000000000 */
[----:B------:R-:W-:Y:S02]  /*3ba0*/  WARPGROUP.DEPBAR.LE gsb0, 0x0 ;  /* 0x00008000000079c5 */ /* 0x000fe40000010000 */
[----:B------:R-:W-:Y:S01]  /*3bb0*/  STL.64 [R1], R24 ;  /* 0x0000001801007387 */ /* 0x000fe20000100a00 */
[----:B-1----:R-:W-:Y:S01]  /*3bc0*/  IMAD.MOV.U32 R2, RZ, RZ, R86 ;  /* 0x000000ffff027224 */ /* 0x002fe200078e0056 */
[----:B------:R-:W-:Y:S01]  /*3bd0*/  MOV R6, R82 ;  /* 0x0000005200067202 */ /* 0x000fe20000000f00 */
[----:B------:R-:W-:Y:S01]  /*3be0*/  IMAD.MOV.U32 R0, RZ, RZ, R87 ;  /* 0x000000ffff007224 */ /* 0x000fe200078e0057 */
[----:B------:R1:W-:Y:S01]  /*3bf0*/  STL.64 [R1+0x8], R26 ;  /* 0x0000081a01007387 */ /* 0x0003e20000100a00 */
[----:B------:R-:W-:Y:S01]  /*3c00*/  IMAD.MOV.U32 R4, RZ, RZ, R84 ;  /* 0x000000ffff047224 */ /* 0x000fe200078e0054 */
[----:B------:R-:W-:Y:S01]  /*3c10*/  MOV R12, R76 ;  /* 0x0000004c000c7202 */ /* 0x000fe20000000f00 */
[----:B---3--:R-:W-:Y:S01]  /*3c20*/  IMAD.MOV.U32 R3, RZ, RZ, R85 ;  /* 0x000000ffff037224 */ /* 0x008fe200078e0055 */
        /* <DEDUP_REMOVED lines=14> */
[----:B------:R-:W-:Y:S01]  /*3d10*/  WARPGROUP.ARRIVE ;  /* 0x00000000000079c5 */ /* 0x000fe20000000000 */
        /* <DEDUP_REMOVED lines=11> */
[----:B------:R-:W-:Y:S01]  /*3dd0*/  HGMMA.64x128x16.F32.BF16 R152, gdesc[UR16], R152, UP0, gsb0 ;  /* 0x01e00000109879f0 */ /* 0x000fe2000b801898 */
        /* <DEDUP_REMOVED lines=61> */
[----:B------:R-:W-:-:S03]  /*41b0*/  WARPGROUP.DEPBAR.LE gsb0, 0x0 ;  /* 0x00008000000079c5 */ /* 0x000fc60000010000 */
        /* <DEDUP_REMOVED lines=14> */
[----:B-1----:R-:W3:Y:S04]  /*42a0*/  LDL.LU R188, [R1] ;  /* 0x0000000001bc7983 */ /* 0x002ee80000300800 */
[----:B------:R-:W3:Y:S04]  /*42b0*/  LDL.LU R189, [R1+0x4] ;  /* 0x0000040001bd7983 */ /* 0x000ee80000300800 */
[----:B------:R-:W3:Y:S04]  /*42c0*/  LDL.LU R190, [R1+0x8] ;  /* 0x0000080001be7983 */ /* 0x000ee80000300800 */
[----:B------:R-:W3:Y:S01]  /*42d0*/  LDL.LU R191, [R1+0xc] ;  /* 0x00000c0001bf7983 */ /* 0x000ee20000300800 */
[----:B------:R-:W-:Y:S01]  /*42e0*/  UIADD3 UR16, UR10, 0x400, URZ ;  /* 0x000004000a107890 */ /* 0x000fe2000fffe03f */
[----:B------:R-:W-:Y:S01]  /*42f0*/  WARPGROUP.ARRIVE ;  /* 0x00000000000079c5 */ /* 0x000fe20000000000 */
[----:B------:R-:W-:-:S07]  /*4300*/  UMOV UR17, 0x40000040 ;  /* 0x4000004000117882 */ /* 0x000fce0000000000 */
[----:B------:R-:W-:Y:S01]  /*4310*/  HGMMA.64x128x16.F32.BF16 R88, gdesc[UR16], R88, UP0, gsb0 ;  /* 0x01e00000105879f0 */ /* 0x000fe2000b801858 */
[----:B------:R-:W-:Y:S01]  /*4320*/  UIADD3 UR16, UR10, 0x600, URZ ;  /* 0x000006000a107890 */ /* 0x000fe2000fffe03f */
        /* <DEDUP_REMOVED lines=17> */
[----:B------:R-:W-:Y:S01]  /*4440*/  IMAD.MOV.U32 R205, RZ, RZ, R239 ;  /* 0x000000ffffcd7224 */ /* 0x000fe200078e00ef */
[----:B------:R-:W-:Y:S02]  /*4450*/  WARPGROUP.DEPBAR.LE gsb0, 0x0 ;  /* 0x00008000000079c5 */ /* 0x000fe40000010000 */
[----:B--2---:R-:W-:-:S06]  /*4460*/  WARPGROUP.ARRIVE ;  /* 0x00000000000079c5 */ /* 0x004fcc0000000000 */
[----:B------:R-:W-:Y:S01]  /*4470*/  HGMMA.64x128x16.F32.BF16 R24, gdesc[UR16], R24, UP0, gsb0 ;  /* 0x01e00000101879f0 */ /* 0x000fe2000b801818 */
        /* <DEDUP_REMOVED lines=35> */
[----:B---3--:R-:W-:-:S06]  /*46b0*/  WARPGROUP.ARRIVE ;  /* 0x00000000000079c5 */ /* 0x008fcc0000000000 */
        /* <DEDUP_REMOVED lines=143> */
[----:B------:R-:W-:-:S02]  /*4fb0*/  IMAD.MOV.U32 R9, RZ, RZ, R208 ;  /* 0x000000ffff097224 */ /* 0x000fc400078e00d0 */
[----:B------:R-:W-:Y:S01]  /*4fc0*/  IMAD.MOV.U32 R8, RZ, RZ, R209 ;  /* 0x000000ffff087224 */ /* 0x000fe200078e00d1 */
[----:B------:R-:W2:Y:S01]  /*4fd0*/  LDL.LU.64 R212, [R1+0x268] ;  /* 0x0002680001d47983 */ /* 0x000ea20000300a00 */
[----:B------:R-:W-:Y:S01]  /*4fe0*/  IMAD.MOV.U32 R11, RZ, RZ, R206 ;  /* 0x000000ffff0b7224 */ /* 0x000fe200078e00ce */
[----:B------:R-:W-:Y:S01]  /*4ff0*/  MOV R12, R205 ;  /* 0x000000cd000c7202 */ /* 0x000fe20000000f00 */
[----:B------:R-:W-:Y:S01]  /*5000*/  IMAD.MOV.U32 R10, RZ, RZ, R207 ;  /* 0x000000ffff0a7224 */ /* 0x000fe200078e00cf */
[----:B------:R-:W2:Y:S01]  /*5010*/  LDL.LU.64 R210, [R1+0x260] ;  /* 0x0002600001d27983 */ /* 0x000ea20000300a00 */
[----:B------:R-:W-:-:S03]  /*5020*/  IMAD.MOV.U32 R13, RZ, RZ, R204 ;  /* 0x000000ffff0d7224 */ /* 0x000fc600078e00cc */
[----:B------:R-:W2:Y:S01]  /*5030*/  LDL.LU.64 R208, [R1+0x258] ;  /* 0x0002580001d07983 */ /* 0x000ea20000300a00 */
[----:B------:R-:W-:Y:S02]  /*5040*/  IMAD.MOV.U32 R15, RZ, RZ, R202 ;  /* 0x000000ffff0f7224 */ /* 0x000fe400078e00ca */
        /* <DEDUP_REMOVED lines=121> */
[----:B------:R-:W-:Y:S01]  /*57e0*/  IMAD.MOV.U32 R207, RZ, RZ, R238 ;  /* 0x000000ffffcf7224 */ /* 0x000fe200078e00ee */
[----:B------:R-:W-:Y:S02]  /*57f0*/  WARPGROUP.DEPBAR.LE gsb0, 0x0 ;  /* 0x00008000000079c5 */ /* 0x000fe40000010000 */
[----:B------:R-:W-:-:S06]  /*5800*/  WARPGROUP.ARRIVE ;  /* 0x00000000000079c5 */ /* 0x000fcc0000000000 */
[----:B------:R-:W-:Y:S01]  /*5810*/  HGMMA.64x128x16.F32.BF16 R24, gdesc[UR16], R24, gsb0 ;  /* 0x01e00000101879f0 */ /* 0x000fe20008001818 */
[----:B------:R-:W-:Y:S02]  /*5820*/  IMAD.MOV.U32 R208, RZ, RZ, R237 ;  /* 0x000000ffffd07224 */ /* 0x000fe400078e00ed */
[----:B------:R-:W-:Y:S02]  /*5830*/  IMAD.MOV.U32 R209, RZ, RZ, R236 ;  /* 0x000000ffffd17224 */ /* 0x000fe400078e00ec */
[----:B------:R-:W-:Y:S01]  /*5840*/  IMAD.MOV.U32 R210, RZ, RZ, R235 ;  /* 0x000000ffffd27224 */ /* 0x000fe200078e00eb */
[----:B------:R-:W-:Y:S01]  /*5850*/  MOV R235, R18 ;  /* 0x0000001200eb7202 */ /* 0x000fe20000000f00 */
        /* <DEDUP_REMOVED lines=18> */
[----:B------:R-:W-:Y:S01]  /*5980*/  IMAD.MOV.U32 R251, RZ, RZ, R0 ;  /* 0x000000fffffb7224 */ /* 0x000fe200078e0000 */
[----:B------:R-:W-:Y:S01]  /*5990*/  UIADD3 UR14, UR10, 0x6, URZ ;  /* 0x000000060a0e7890 */ /* 0x000fe2000fffe03f */
[----:B------:R-:W-:Y:S01]  /*59a0*/  IMAD.MOV.U32 R231, RZ, RZ, R22 ;  /* 0x000000ffffe77224 */ /* 0x000fe200078e0016 */
[----:B------:R-:W-:Y:S01]  /*59b0*/  UIADD3 UR16, UR12, 0x6, URZ ;  /* 0x000000060c107890 */ /* 0x000fe2000fffe03f */
[----:B------:R-:W-:Y:S01]  /*59c0*/  IMAD.MOV.U32 R232, RZ, RZ, R21 ;  /* 0x000000ffffe87224 */ /* 0x000fe200078e0015 */
[----:B------:R-:W-:Y:S01]  /*59d0*/  UMOV UR13, 0x40000040 ;  /* 0x40000040000d7882 */ /* 0x000fe20000000000 */
[----:B------:R-:W-:Y:S01]  /*59e0*/  IMAD.MOV.U32 R233, RZ, RZ, R20 ;  /* 0x000000ffffe97224 */ /* 0x000fe200078e0014 */
[----:B------:R-:W-:Y:S01]  /*59f0*/  UMOV UR15, 0x40000040 ;  /* 0x40000040000f7882 */ /* 0x000fe20000000000 */
[----:B------:R-:W-:-:S02]  /*5a00*/  IMAD.MOV.U32 R236, RZ, RZ, R17 ;  /* 0x000000ffffec7224 */ /* 0x000fc400078e0011 */
[----:B------:R-:W-:Y:S01]  /*5a10*/  IMAD.MOV.U32 R237, RZ, RZ, R16 ;  /* 0x000000ffffed7224 */ /* 0x000fe200078e0010 */
[----:B------:R-:W-:Y:S01]  /*5a20*/  UMOV UR12, UR14 ;  /* 0x0000000e000c7c82 */ /* 0x000fe20008000000 */
[----:B------:R-:W-:Y:S01]  /*5a30*/  UMOV UR14, UR16 ;  /* 0x00000010000e7c82 */ /* 0x000fe20008000000 */
[----:B------:R1:W5:Y:S01]  /*5a40*/  LDL.LU R3, [R1+0x170] ;  /* 0x0001700001037983 */ /* 0x0003620000300800 */
[----:B------:R-:W-:Y:S02]  /*5a50*/  WARPGROUP.DEPBAR.LE gsb0, 0x0 ;  /* 0x00008000000079c5 */ /* 0x000fe40000010000 */
        /* <DEDUP_REMOVED lines=35> */
[----:B--2---:R-:W2:Y:S04]  /*5c90*/  LDL.LU.64 R214, [R1+0x168] ;  /* 0x0001680001d67983 */ /* 0x004ea80000300a00 */
        /* <DEDUP_REMOVED lines=20> */
[----:B------:R-:W-:-:S07]  /*5de0*/  WARPGROUP.ARRIVE ;  /* 0x00000000000079c5 */ /* 0x000fce0000000000 */
[----:B------:R-:W-:Y:S01]  /*5df0*/  HGMMA.64x128x16.F32.BF16 R88, gdesc[UR12], R88, gsb0 ;  /* 0x01e000000c5879f0 */ /* 0x000fe20008001858 */
[----:B------:R-:W-:Y:S01]  /*5e00*/  UIADD3 UR12, UR10, 0x606, URZ ;  /* 0x000006060a0c7890 */ /* 0x000fe2000fffe03f */
[----:B------:R-:W-:Y:S01]  /*5e10*/  UMOV UR13, 0x40000040 ;  /* 0x40000040000d7882 */ /* 0x000fe20000000000 */
[----:B------:R-:W-:Y:S02]  /*5e20*/  WARPGROUP.DEPBAR.LE gsb0, 0x0 ;  /* 0x00008000000079c5 */ /* 0x000fe40000010000 */
[----:B------:R-:W-:-:S07]  /*5e30*/  WARPGROUP.ARRIVE ;  /* 0x00000000000079c5 */ /* 0x000fce0000000000 */
[----:B------:R-:W-:Y:S03]  /*5e40*/  HGMMA.64x128x16.F32.BF16 R24, gdesc[UR12], R24, gsb0 ;  /* 0x01e000000c1879f0 */ /* 0x000fe60008001818 */
[----:B------:R-:W-:Y:S02]  /*5e50*/  WARPGROUP.DEPBAR.LE gsb0, 0x0 ;  /* 0x00008000000079c5 */ /* 0x000fe40000010000 */
[----:B-1----:R-:W-:Y:S05]  /*5e60*/  @!P2 BRA `(.L_x_16) ;  /* 0x000000000004a947 */ /* 0x002fea0003800000 */
[----:B------:R-:W-:Y:S01]  /*5e70*/  BPT.TRAP 0x1 ;  /* 0x000000040000795c */ /* 0x000fe20000300000 */
.L_x_16:
[----:B------:R-:W-:Y:S02]  /*5e80*/  UISETP.GT.U32.AND UP0, UPT, UR6, 0x1, UPT ;  /* 0x000000010600788c */ /* 0x000fe4000bf04070 */
[----:B------:R-:W-:-:S04]  /*5e90*/  ULEA UR9, UR5, UR9, 0x3 ;  /* 0x0000000905097291 */ /* 0x000fc8000f8e183f */
[----:B------:R-:W-:Y:S01]  /*5ea0*/  UIADD3 UR9, UR9, 0x30020, URZ ;  /* 0x0003002009097890 */ /* 0x000fe2000fffe03f */
[----:B------:R-:W-:-:S03]  /*5eb0*/  PLOP3.LUT P1, PT, PT, PT, UP0, 0x80, 0x0 ;  /* 0x000000000000781c */ /* 0x000fc60003f2f008 */
[----:B------:R-:W-:-:S09]  /*5ec0*/  UPRMT UR9, URZ, 0x654, UR9 ;  /* 0x000006543f097896 */ /* 0x000fd20008000009 */
[----:B------:R-:W-:Y:S01]  /*5ed0*/  SYNCS.ARRIVE.TRANS64.RED.A1T0 RZ, [UR9], RZ ;  /* 0x000000ffffff79a7 */ /* 0x000fe20008100409 */
[----:B------:R-:W-:Y:S05]  /*5ee0*/  @P1 BRA `(.L_x_17) ;  /* 0x0000000000041947 */ /* 0x000fea0003800000 */
[----:B------:R-:W-:Y:S01]  /*5ef0*/  BPT.TRAP 0x1 ;  /* 0x000000040000795c */ /* 0x000fe20000300000 */
.L_x_17:
[----:B------:R-:W-:Y:S02]  /*5f00*/  UISETP.GT.AND UP2, UPT, UR8, 0x1, UPT ;  /* 0x000000010800788c */ /* 0x000fe4000bf44270 */
[----:B------:R-:W-:Y:S02]  /*5f10*/  UIADD3 UR4, UR4, 0x1, URZ ;  /* 0x0000000104047890 */ /* 0x000fe4000fffe03f */
[----:B------:R-:W-:Y:S02]  /*5f20*/  UIADD3 UR5, UR5, 0x1, URZ ;  /* 0x0000000105057890 */ /* 0x000fe4000fffe03f */
[----:B------:R-:W-:Y:S01]  /*5f30*/  PLOP3.LUT P1, PT, PT, PT, UP2, 0x80, 0x0 ;  /* 0x000000000000781c */ /* 0x000fe20003f2f028 */
[----:B------:R-:W-:Y:S02]  /*5f40*/  UISETP.NE.AND UP0, UPT, UR4, 0x4, UPT ;  /* 0x000000040400788c */ /* 0x000fe4000bf05270 */
[----:B------:R-:W-:Y:S02]  /*5f50*/  UISETP.NE.AND UP1, UPT, UR5, 0x4, UPT ;  /* 0x000000040500788c */ /* 0x000fe4000bf25270 */
[----:B------:R-:W-:-:S02]  /*5f60*/  USEL UR9, URZ, 0x1, UP0 ;  /* 0x000000013f097887 */ /* 0x000fc40008000000 */
[----:B------:R-:W-:Y:S02]  /*5f70*/  USEL UR4, UR4, URZ, UP0 ;  /* 0x0000003f04047287 */ /* 0x000fe40008000000 */
[----:B------:R-:W-:Y:S02]  /*5f80*/  UIADD3 UR8, UR8, -0x1, URZ ;  /* 0xffffffff08087890 */ /* 0x000fe4000fffe03f */
[----:B------:R-:W-:Y:S01]  /*5f90*/  USEL UR5, UR5, URZ, UP1 ;  /* 0x0000003f05057287 */ /* 0x000fe20008800000 */
[----:B-----5:R-:W-:Y:S01]  /*5fa0*/  LOP3.LUT R3, R3, UR9, RZ, 0x3c, !PT ;  /* 0x0000000903037c12 */ /* 0x020fe2000f8e3cff */
[----:B------:R-:W-:Y:S01]  /*5fb0*/  UPLOP3.LUT UP0, UPT, UPT, UPT, UPT, 0x80, 0x0 ;  /* 0x000000000000789c */ /* 0x000fe20003f0f070 */
[----:B------:R-:W-:Y:S10]  /*5fc0*/  @P1 BRA `(.L_x_18) ;  /* 0xffffffd400741947 */ /* 0x000ff4000383ffff */
.L_x_13:
[----:B------:R-:W-:Y:S05]  /*5fd0*/  @!P0 BRA `(.L_x_19) ;  /* 0x0000000000448947 */ /* 0x000fea0003800000 */
[----:B------:R-:W-:-:S04]  /*5fe0*/  ULOP3.LUT UR4, UR6, 0x1, URZ, 0xfc, !UPT ;  /* 0x0000000106047892 */ /* 0x000fc8000f8efc3f */
[----:B------:R-:W-:-:S06]  /*5ff0*/  UISETP.NE.AND UP0, UPT, UR4, 0x3, UPT ;  /* 0x000000030400788c */ /* 0x000fcc000bf05270 */
[----:B------:R-:W-:-:S13]  /*6000*/  PLOP3.LUT P0, PT, PT, PT, UP0, 0x80, 0x0 ;  /* 0x000000000000781c */ /* 0x000fda0003f0f008 */
[----:B------:R-:W-:Y:S05]  /*6010*/  @!P0 BRA `(.L_x_20) ;  /* 0x0000000000048947 */ /* 0x000fea0003800000 */
[----:B------:R-:W-:Y:S01]  /*6020*/  BPT.TRAP 0x1 ;  /* 0x000000040000795c */ /* 0x000fe20000300000 */
.L_x_20:
[----:B------:R-:W1:Y:S01]  /*6030*/  S2UR UR8, SR_CgaCtaId ;  /* 0x00000000000879c3 */ /* 0x000e620000008800 */
[----:B------:R-:W-:Y:S01]  /*6040*/  USHF.L.U32 UR4, UR7, 0x3, URZ ;  /* 0x0000000307047899 */ /* 0x000fe2000800063f */
[----:B------:R-:W-:Y:S01]  /*6050*/  UMOV UR5, 0x400 ;  /* 0x0000040000057882 */ /* 0x000fe20000000000 */
[----:B------:R-:W-:Y:S02]  /*6060*/  UISETP.GT.U32.AND UP0, UPT, UR6, 0x1, UPT ;  /* 0x000000010600788c */ /* 0x000fe4000bf04070 */
[----:B------:R-:W-:-:S04]  /*6070*/  ULOP3.LUT UR4, UR4, 0x18, URZ, 0xc0, !UPT ;  /* 0x0000001804047892 */ /* 0x000fc8000f8ec03f */
[----:B------:R-:W-:Y:S01]  /*6080*/  PLOP3.LUT P0, PT, PT, PT, UP0, 0x80, 0x0 ;  /* 0x000000000000781c */ /* 0x000fe20003f0f008 */
[----:B-1----:R-:W-:-:S04]  /*6090*/  ULEA UR5, UR8, UR5, 0x18 ;  /* 0x0000000508057291 */ /* 0x002fc8000f8ec03f */
[----:B------:R-:W-:-:S04]  /*60a0*/  UIADD3 UR4, UR5, 0x30020, UR4 ;  /* 0x0003002005047890 */ /* 0x000fc8000fffe004 */
[----:B------:R-:W-:-:S09]  /*60b0*/  UPRMT UR4, URZ, 0x654, UR4 ;  /* 0x000006543f047896 */ /* 0x000fd20008000004 */
[----:B------:R-:W-:Y:S01]  /*60c0*/  SYNCS.ARRIVE.TRANS64.RED.A1T0 RZ, [UR4], RZ ;  /* 0x000000ffffff79a7 */ /* 0x000fe20008100404 */
[----:B------:R-:W-:Y:S05]  /*60d0*/  @P0 BRA `(.L_x_19) ;  /* 0x0000000000040947 */ /* 0x000fea0003800000 */
[----:B------:R-:W-:Y:S01]  /*60e0*/  BPT.TRAP 0x1 ;  /* 0x000000040000795c */ /* 0x000fe20000300000 */
.L_x_19:
[----:B------:R-:W1:Y:S01]  /*60f0*/  S2R R2, SR_TID.X ;  /* 0x0000000000027919 */ /* 0x000e620000002100 */
[----:B------:R-:W-:Y:S01]  /*6100*/  ULDC.64 UR4, c[0x0][0x280] ;  /* 0x0000a00000047ab9 */ /* 0x000fe20000000a00 */
[----:B------:R-:W2:Y:S01]  /*6110*/  S2R R4, SR_CTAID.Y ;  /* 0x0000000000047919 */ /* 0x000ea20000002600 */
[----:B------:R-:W3:Y:S01]  /*6120*/  S2R R5, SR_CTAID.X ;  /* 0x0000000000057919 */ /* 0x000ee20000002500 */
[----:B-1----:R-:W-:-:S04]  /*6130*/  SHF.R.S32.HI R0, RZ, 0x1f, R2 ;  /* 0x0000001fff007819 */ /* 0x002fc80000011402 */
[----:B------:R-:W-:Y:S01]  /*6140*/  LEA.HI R0, R0, R2, RZ, 0x7 ;  /* 0x0000000200007211 */ /* 0x000fe200078f38ff */
[----:B--2---:R-:W-:-:S03]  /*6150*/  IMAD.SHL.U32 R4, R4, 0x80, RZ ;  /* 0x0000008004047824 */ /* 0x004fc600078e00ff */
[----:B------:R-:W-:Y:S02]  /*6160*/  LOP3.LUT R0, R0, 0xffffff80, RZ, 0xc0, !PT ;  /* 0xffffff8000007812 */ /* 0x000fe400078ec0ff */
[----:B------:R-:W-:-:S03]  /*6170*/  ISETP.GE.AND P0, PT, R4, UR5, PT ;  /* 0x0000000504007c0c */ /* 0x000fc6000bf06270 */
[----:B------:R-:W-:-:S05]  /*6180*/  IMAD.IADD R0, R2, 0x1, -R0 ;  /* 0x0000000102007824 */ /* 0x000fca00078e0a00 */
[----:B------:R-:W-:-:S04]  /*6190*/  SHF.R.S32.HI R3, RZ, 0x1f, R0 ;  /* 0x0000001fff037819 */ /* 0x000fc80000011400 */
[CC--:B------:R-:W-:Y:S02]  /*61a0*/  LEA.HI R2, R3.reuse, R0.reuse, RZ, 0x2 ;  /* 0x0000000003027211 */ /* 0x0c0fe400078f10ff */
[----:B------:R-:W-:Y:S02]  /*61b0*/  LEA.HI R3, R3, R0, RZ, 0x5 ;  /* 0x0000000003037211 */ /* 0x000fe400078f28ff */
[--C-:B------:R-:W-:Y:S02]  /*61c0*/  SHF.R.S32.HI R14, RZ, 0x2, R2.reuse ;  /* 0x00000002ff0e7819 */ /* 0x100fe40000011402 */
[----:B------:R-:W-:Y:S02]  /*61d0*/  SHF.R.S32.HI R15, RZ, 0x1f, R2 ;  /* 0x0000001fff0f7819 */ /* 0x000fe40000011402 */
[----:B------:R-:W-:Y:S02]  /*61e0*/  LOP3.LUT R2, R2, 0x7ffffffc, RZ, 0xc0, !PT ;  /* 0x7ffffffc02027812 */ /* 0x000fe400078ec0ff */
[----:B------:R-:W-:-:S03]  /*61f0*/  LEA.HI R15, R15, R14, RZ, 0x3 ;  /* 0x0000000e0f0f7211 */ /* 0x000fc600078f18ff */
[----:B------:R-:W-:Y:S01]  /*6200*/  IMAD.IADD R2, R0, 0x1, -R2 ;  /* 0x0000000100027824 */ /* 0x000fe200078e0a02 */
[----:B------:R-:W-:-:S04]  /*6210*/  LOP3.LUT R15, R15, 0xfffffff8, RZ, 0xc0, !PT ;  /* 0xfffffff80f0f7812 */ /* 0x000fc800078ec0ff */
[----:B------:R-:W-:Y:S01]  /*6220*/  SHF.L.U32 R0, R2, 0x1, RZ ;  /* 0x0000000102007819 */ /* 0x000fe200000006ff */
[----:B------:R-:W-:-:S03]  /*6230*/  IMAD.IADD R14, R14, 0x1, -R15 ;  /* 0x000000010e0e7824 */ /* 0x000fc600078e0a0f */
[----:B------:R-:W-:Y:S02]  /*6240*/  SHF.R.S32.HI R2, RZ, 0x1f, R0 ;  /* 0x0000001fff027819 */ /* 0x000fe40000011400 */
[----:B------:R-:W-:Y:S02]  /*6250*/  IADD3 R10, P1, R4, R0, RZ ;  /* 0x00000000040a7210 */ /* 0x000fe40007f3e0ff */
[----:B------:R-:W-:Y:S02]  /*6260*/  IADD3 R0, -R0, UR5, -R4 ;  /* 0x0000000500007c10 */ /* 0x000fe4000fffe904 */
[----:B------:R-:W-:Y:S01]  /*6270*/  LEA.HI.X.SX32 R11, R4, R2, 0x1, P1 ;  /* 0x00000002040b7211 */ /* 0x000fe200008f0eff */
[----:B---3--:R-:W-:Y:S01]  /*6280*/  IMAD.SHL.U32 R4, R5, 0x100, RZ ;  /* 0x0000010005047824 */ /* 0x008fe200078e00ff */
[----:B------:R-:W-:Y:S02]  /*6290*/  SHF.R.S32.HI R15, RZ, 0x1f, R14 ;  /* 0x0000001fff0f7819 */ /* 0x000fe4000001140e */
[----:B------:R-:W-:-:S02]  /*62a0*/  SHF.R.S32.HI R2, RZ, 0x5, R3 ;  /* 0x00000005ff027819 */ /* 0x000fc40000011403 */
[----:B------:R-:W-:Y:S01]  /*62b0*/  ISETP.GE.OR P0, PT, R4, UR4, P0 ;  /* 0x0000000404007c0c */ /* 0x000fe20008706670 */
[----:B------:R-:W-:-:S04]  /*62c0*/  IMAD.WIDE R12, R5, 0x100, R14 ;  /* 0x00000100050c7825 */ /* 0x000fc800078e020e */
[----:B------:R-:W-:-:S04]  /*62d0*/  IMAD.WIDE R12, R2, 0x10, R12 ;  /* 0x00000010020c7825 */ /* 0x000fc800078e020c */
[----:B------:R-:W-:-:S05]  /*62e0*/  IMAD R2, R2, -0x10, -R4 ;  /* 0xfffffff002027824 */ /* 0x000fca00078e0a04 */
[----:B------:R-:W-:Y:S01]  /*62f0*/  IADD3 R14, R2, UR4, -R14 ;  /* 0x00000004020e7c10 */ /* 0x000fe2000fffe80e */
[----:B------:R-:W-:Y:S06]  /*6300*/  @P0 EXIT ;  /* 0x000000000000094d */ /* 0x000fec0003800000 */
[----:B------:R-:W-:Y:S01]  /*6310*/  FSETP.NEU.AND P2, PT, RZ, UR22, PT ;  /* 0x00000016ff007c0b */ /* 0x000fe2000bf4d000 */
[----:B------:R-:W-:Y:S01]  /*6320*/  ULDC.64 UR14, c[0x0][0x658] ;  /* 0x00019600000e7ab9 */ /* 0x000fe20000000a00 */
[----:B------:R-:W-:Y:S01]  /*6330*/  ISETP.GT.AND P0, PT, R14, RZ, PT ;  /* 0x000000ff0e00720c */ /* 0x000fe20003f04270 */
[----:B------:R-:W-:Y:S01]  /*6340*/  IMAD R2, R13, UR14, RZ ;  /* 0x0000000e0d027c24 */ /* 0x000fe2000f8e02ff */
[----:B------:R-:W-:Y:S02]  /*6350*/  USHF.L.U64.HI UR5, UR14, 0x3, UR15 ;  /* 0x000000030e057899 */ /* 0x000fe4000801020f */
[----:B------:R-:W-:Y:S01]  /*6360*/  IMAD.WIDE.U32 R4, R12, UR14, R10 ;  /* 0x0000000e0c047c25 */ /* 0x000fe2000f8e000a */
[----:B------:R-:W-:Y:S01]  /*6370*/  USHF.L.U32 UR4, UR14, 0x3, URZ ;  /* 0x000000030e047899 */ /* 0x000fe2000800063f */
[----:B------:R-:W-:Y:S02]  /*6380*/  ISETP.GT.AND P1, PT, R0, RZ, P0 ;  /* 0x000000ff0000720c */ /* 0x000fe40000724270 */
[----:B------:R-:W-:-:S04]  /*6390*/  IMAD R2, R12, UR15, R2 ;  /* 0x0000000f0c027c24 */ /* 0x000fc8000f8e0202 */
[----:B------:R-:W-:Y:S01]  /*63a0*/  IMAD.IADD R3, R5, 0x1, R2 ;  /* 0x0000000105037824 */ /* 0x000fe200078e0202 */
[----:B------:R-:W-:Y:S06]  /*63b0*/  @!P2 BRA `(.L_x_21) ;  /* 0x000000b000c0a947 */ /* 0x000fec0003800000 */
[----:B------:R-:W-:Y:S01]  /*63c0*/  ULDC.64 UR6, c[0x0][0x650] ;  /* 0x0001940000067ab9 */ /* 0x000fe20000000a00 */
[----:B------:R-:W-:Y:S01]  /*63d0*/  ULDC.64 UR16, c[0x0][0x630] ;  /* 0x00018c0000107ab9 */ /* 0x000fe20000000a00 */
[C---:B------:R-:W-:Y:S01]  /*63e0*/  LEA R2, P2, R4.reuse, UR6, 0x1 ;  /* 0x0000000604027c11 */ /* 0x040fe2000f8408ff */
[----:B------:R-:W-:Y:S01]  /*63f0*/  IMAD R6, R13, UR16, RZ ;  /* 0x000000100d067c24 */ /* 0x000fe2000f8e02ff */
[----:B------:R-:W-:Y:S01]  /*6400*/  ULDC.64 UR18, c[0x0][0x628] ;  /* 0x00018a0000127ab9 */ /* 0x000fe20000000a00 */
[----:B------:R-:W2:Y:S01]  /*6410*/  LDL.LU R7, [R1] ;  /* 0x0000000001077983 */ /* 0x000ea20000300800 */
[----:B------:R-:W-:Y:S01]  /*6420*/  LEA.HI.X R3, R4, UR7, R3, 0x1, P2 ;  /* 0x0000000704037c11 */ /* 0x000fe200090f0c03 */
[C---:B------:R-:W-:Y:S02]  /*6430*/  IMAD R6, R12.reuse, UR17, R6 ;  /* 0x000000110c067c24 */ /* 0x040fe4000f8e0206 */
[----:B------:R-:W-:-:S04]  /*6440*/  IMAD.WIDE.U32 R4, R12, UR16, R10 ;  /* 0x000000100c047c25 */ /* 0x000fc8000f8e000a */
[----:B------:R-:W-:Y:S01]  /*6450*/  IMAD.IADD R5, R5, 0x1, R6 ;  /* 0x0000000105057824 */ /* 0x000fe200078e0206 */
[----:B------:R-:W-:-:S04]  /*6460*/  LEA R8, P2, R4, UR18, 0x1 ;  /* 0x0000001204087c11 */ /* 0x000fc8000f8408ff */
[----:B------:R-:W-:-:S05]  /*6470*/  LEA.HI.X R9, R4, UR19, R5, 0x1, P2 ;  /* 0x0000001304097c11 */ /* 0x000fca00090f0c05 */
[----:B------:R-:W3:Y:S01]  /*6480*/  @P1 LDG.E.LTC128B.U16 R15, desc[UR20][R8.64] ;  /* 0x00000014080f1981 */ /* 0x000ee2000c1e1520 */
[----:B------:R-:W-:Y:S01]  /*6490*/  ISETP.GT.AND P2, PT, R0, 0x1, P0 ;  /* 0x000000010000780c */ /* 0x000fe20000744270 */
[----:B------:R-:W-:Y:S01]  /*64a0*/  BSSY B0, `(.L_x_22) ;  /* 0x0000008000007945 */ /* 0x000fe20003800000 */
[----:B---3--:R-:W-:-:S05]  /*64b0*/  SHF.L.U32 R4, R15, 0x10, RZ ;  /* 0x000000100f047819 */ /* 0x008fca00000006ff */
[----:B------:R-:W-:-:S04]  /*64c0*/  FMUL R4, R4, UR22 ;  /* 0x0000001604047c20 */ /* 0x000fc80008400000 */
[----:B--2---:R-:W-:-:S05]  /*64d0*/  FFMA R4, R7, UR11, R4 ;  /* 0x0000000b07047c23 */ /* 0x004fca0008000004 */
[----:B------:R-:W-:-:S05]  /*64e0*/  F2FP.BF16.F32.PACK_AB R4, RZ, R4 ;  /* 0x00000004ff04723e */ /* 0x000fca00000010ff */
[----:B------:R1:W-:Y:S01]  /*64f0*/  @P1 STG.E.U16 desc[UR20][R2.64], R4 ;  /* 0x0000000402001986 */ /* 0x0003e2000c101514 */
[----:B------:R-:W-:Y:S05]  /*6500*/  @!P2 BRA `(.L_x_23) ;  /* 0x000000000004a947 */ /* 0x000fea0003800000 */
[----:B------:R2:W5:Y:S02]  /*6510*/  LDG.E.LTC128B.U16 R15, desc[UR20][R8.64+0x2] ;  /* 0x00000214080f7981 */ /* 0x000564000c1e1520 */
.L_x_23:
[----:B------:R-:W-:Y:S05]  /*6520*/  BSYNC B0 ;  /* 0x0000000000007941 */ /* 0x000fea0003800000 */
.L_x_22:
[----:B------:R-:W3:Y:S01]  /*6530*/  LDL.LU R5, [R1+0x4] ;  /* 0x0000040001057983 */ /* 0x000ee20000300800 */
[----:B-1---5:R-:W-:Y:S01]  /*6540*/  IMAD.U32 R4, R15, 0x10000, RZ ;  /* 0x000100000f047824 */ /* 0x022fe200078e00ff */
[----:B------:R-:W-:Y:S02]  /*6550*/  USHF.L.U64.HI UR13, UR16, 0x3, UR17 ;  /* 0x00000003100d7899 */ /* 0x000fe40008010211 */
[----:B------:R-:W-:Y:S01]  /*6560*/  USHF.L.U32 UR12, UR16, 0x3, URZ ;  /* 0x00000003100c7899 */ /* 0x000fe2000800063f */
[----:B------:R-:W-:Y:S01]  /*6570*/  FMUL R4, R4, UR22 ;  /* 0x0000001604047c20 */ /* 0x000fe20008400000 */
[----:B------:R-:W-:Y:S01]  /*6580*/  IMAD.U32 R17, RZ, RZ, UR16 ;  /* 0x00000010ff117e24 */ /* 0x000fe2000f8e00ff */
[----:B------:R-:W4:Y:S02]  /*6590*/  LDL.LU R18, [R1+0x8] ;  /* 0x0000080001127983 */ /* 0x000f240000300800 */
[----:B---3--:R-:W-:-:S05]  /*65a0*/  FFMA R4, R5, UR11, R4 ;  /* 0x0000000b05047c23 */ /* 0x008fca0008000004 */
[----:B------:R-:W-:-:S05]  /*65b0*/  F2FP.BF16.F32.PACK_AB R4, RZ, R4 ;  /* 0x00000004ff04723e */ /* 0x000fca00000010ff */
[----:B------:R1:W-:Y:S02]  /*65c0*/  @P2 STG.E.U16 desc[UR20][R2.64+0x2], R4 ;  /* 0x0000020402002986 */ /* 0x0003e4000c101514 */
[----:B-1----:R-:W-:-:S03]  /*65d0*/  IMAD.WIDE.U32 R4, R12, R17, UR12 ;  /* 0x0000000c0c047e25 */ /* 0x002fc6000f8e0011 */
[----:B------:R-:W-:-:S04]  /*65e0*/  IADD3 R4, P1, R10, R4, RZ ;  /* 0x000000040a047210 */ /* 0x000fc80007f3e0ff */
[----:B------:R-:W-:Y:S02]  /*65f0*/  IADD3.X R5, R11, R6, R5, P1, !PT ;  /* 0x000000060b057210 */ /* 0x000fe40000ffe405 */
[----:B------:R-:W-:Y:S02]  /*6600*/  ISETP.GT.AND P1, PT, R14, 0x8, PT ;  /* 0x000000080e00780c */ /* 0x000fe40003f24270 */
[----:B------:R-:W-:Y:S02]  /*6610*/  LEA R6, P3, R4, UR18, 0x1 ;  /* 0x0000001204067c11 */ /* 0x000fe4000f8608ff */
[----:B------:R-:W-:Y:S02]  /*6620*/  ISETP.GT.AND P2, PT, R0, RZ, P1 ;  /* 0x000000ff0000720c */ /* 0x000fe40000f44270 */
[----:B------:R-:W-:-:S11]  /*6630*/  LEA.HI.X R7, R4, UR19, R5, 0x1, P3 ;  /* 0x0000001304077c11 */ /* 0x000fd600098f0c05 */
[----:B------:R-:W3:Y:S01]  /*6640*/  @P2 LDG.E.LTC128B.U16 R15, desc[UR20][R6.64] ;  /* 0x00000014060f2981 */ /* 0x000ee2000c1e1520 */
[----:B------:R-:W-:Y:S01]  /*6650*/  USHF.L.U32 UR8, UR4, 0x1, URZ ;  /* 0x0000000104087899 */ /* 0x000fe2000800063f */
[----:B------:R-:W-:Y:S01]  /*6660*/  ISETP.GT.AND P3, PT, R0, 0x1, P1 ;  /* 0x000000010000780c */ /* 0x000fe20000f64270 */
[----:B------:R-:W-:Y:S01]  /*6670*/  USHF.L.U64.HI UR5, UR4, 0x1, UR5 ;  /* 0x0000000104057899 */ /* 0x000fe20008010205 */
[----:B------:R-:W-:Y:S03]  /*6680*/  BSSY B0, `(.L_x_24) ;  /* 0x000000b000007945 */ /* 0x000fe60003800000 */
[----:B------:R-:W-:Y:S01]  /*6690*/  IADD3 R4, P4, R2, UR8, RZ ;  /* 0x0000000802047c10 */ /* 0x000fe2000ff9e0ff */
[----:B---3--:R-:W-:-:S04]  /*66a0*/  IMAD.U32 R5, R15, 0x10000, RZ ;  /* 0x000100000f057824 */ /* 0x008fc800078e00ff */
[----:B------:R-:W-:-:S04]  /*66b0*/  FMUL R5, R5, UR22 ;  /* 0x0000001605057c20 */ /* 0x000fc80008400000 */
[----:B----4-:R-:W-:-:S05]  /*66c0*/  FFMA R5, R18, UR11, R5 ;  /* 0x0000000b12057c23 */ /* 0x010fca0008000005 */
[----:B------:R-:W-:-:S04]  /*66d0*/  F2FP.BF16.F32.PACK_AB R5, RZ, R5 ;  /* 0x00000005ff05723e */ /* 0x000fc800000010ff */
[----:B------:R-:W-:Y:S02]  /*66e0*/  PRMT R16, R5, 0x7610, R16 ;  /* 0x0000761005107816 */ /* 0x000fe40000000010 */
[----:B------:R-:W-:-:S05]  /*66f0*/  IADD3.X R5, R3, UR5, RZ, P4, !PT ;  /* 0x0000000503057c10 */ /* 0x000fca000a7fe4ff */
[----:B------:R1:W-:Y:S01]  /*6700*/  @P2 STG.E.U16 desc[UR20][R4.64], R16 ;  /* 0x0000001004002986 */ /* 0x0003e2000c101514 */
[----:B------:R-:W-:Y:S05]  /*6710*/  @!P3 BRA `(.L_x_25) ;  /* 0x000000000004b947 */ /* 0x000fea0003800000 */
[----:B------:R3:W5:Y:S02]  /*6720*/  LDG.E.LTC128B.U16 R15, desc[UR20][R6.64+0x2] ;  /* 0x00000214060f7981 */ /* 0x000764000c1e1520 */
.L_x_25:
[----:B------:R-:W-:Y:S05]  /*6730*/  BSYNC B0 ;  /* 0x0000000000007941 */ /* 0x000fea0003800000 */
.L_x_24:
[----:B------:R-:W4:Y:S01]  /*6740*/  LDL.LU R18, [R1+0xc] ;  /* 0x00000c0001127983 */ /* 0x000f220000300800 */
[----:B-1---5:R-:W-:Y:S01]  /*6750*/  IMAD.U32 R16, R15, 0x10000, RZ ;  /* 0x000100000f107824 */ /* 0x022fe200078e00ff */
[----:B------:R-:W-:Y:S01]  /*6760*/  ISETP.GT.AND P2, PT, R0, 0x8, P0 ;  /* 0x000000080000780c */ /* 0x000fe20000744270 */
[----:B------:R-:W-:Y:S02]  /*6770*/  BSSY B0, `(.L_x_26) ;  /* 0x0000007000007945 */ /* 0x000fe40003800000 */
[----:B------:R-:W-:-:S04]  /*6780*/  FMUL R16, R16, UR22 ;  /* 0x0000001610107c20 */ /* 0x000fc80008400000 */
[----:B----4-:R-:W-:-:S05]  /*6790*/  FFMA R16, R18, UR11, R16 ;  /* 0x0000000b12107c23 */ /* 0x010fca0008000010 */
[----:B------:R-:W-:-:S05]  /*67a0*/  F2FP.BF16.F32.PACK_AB R16, RZ, R16 ;  /* 0x00000010ff10723e */ /* 0x000fca00000010ff */
[----:B------:R1:W-:Y:S01]  /*67b0*/  @P3 STG.E.U16 desc[UR20][R4.64+0x2], R16 ;  /* 0x0000021004003986 */ /* 0x0003e2000c101514 */
[----:B------:R-:W-:Y:S05]  /*67c0*/  @!P2 BRA `(.L_x_27) ;  /* 0x000000000004a947 */ /* 0x000fea0003800000 */
[----:B------:R4:W5:Y:S02]  /*67d0*/  LDG.E.LTC128B.U16 R15, desc[UR20][R8.64+0x10] ;  /* 0x00001014080f7981 */ /* 0x000964000c1e1520 */
.L_x_27:
[----:B------:R-:W-:Y:S05]  /*67e0*/  BSYNC B0 ;  /* 0x0000000000007941 */ /* 0x000fea0003800000 */
.L_x_26:
[----:B------:R-:W2:Y:S01]  /*67f0*/  LDL.LU R18, [R1+0x10] ;  /* 0x0000100001127983 */ /* 0x000ea20000300800 */
[----:B-1---5:R-:W-:Y:S01]  /*6800*/  SHF.L.U32 R16, R15, 0x10, RZ ;  /* 0x000000100f107819 */ /* 0x022fe200000006ff */
[----:B------:R-:W-:Y:S04]  /*6810*/  BSSY B0, `(.L_x_28) ;  /* 0x0000008000007945 */ /* 0x000fe80003800000 */
[----:B------:R-:W-:-:S04]  /*6820*/  FMUL R16, R16, UR22 ;  /* 0x0000001610107c20 */ /* 0x000fc80008400000 */
[----:B--2---:R-:W-:-:S05]  /*6830*/  FFMA R16, R18, UR11, R16 ;  /* 0x0000000b12107c23 */ /* 0x004fca0008000010 */
[----:B------:R-:W-:-:S05]  /*6840*/  F2FP.BF16.F32.PACK_AB R16, RZ, R16 ;  /* 0x00000010ff10723e */ /* 0x000fca00000010ff */
[----:B------:R1:W-:Y:S01]  /*6850*/  @P2 STG.E.U16 desc[UR20][R2.64+0x10], R16 ;  /* 0x0000101002002986 */ /* 0x0003e2000c101514 */
[----:B------:R-:W-:-:S13]  /*6860*/  ISETP.GT.AND P2, PT, R0, 0x9, P0 ;  /* 0x000000090000780c */ /* 0x000fda0000744270 */
[----:B-1----:R-:W-:Y:S05]  /*6870*/  @!P2 BRA `(.L_x_29) ;  /* 0x000000000004a947 */ /* 0x002fea0003800000 */
[----:B------:R1:W5:Y:S02]  /*6880*/  LDG.E.LTC128B.U16 R15, desc[UR20][R8.64+0x12] ;  /* 0x00001214080f7981 */ /* 0x000364000c1e1520 */
.L_x_29:
[----:B------:R-:W-:Y:S05]  /*6890*/  BSYNC B0 ;  /* 0x0000000000007941 */ /* 0x000fea0003800000 */
.L_x_28:
[----:B------:R-:W2:Y:S01]  /*68a0*/  LDL.LU R18, [R1+0x14] ;  /* 0x0000140001127983 */ /* 0x000ea20000300800 */
[----:B-----5:R-:W-:Y:S01]  /*68b0*/  IMAD.U32 R16, R15, 0x10000, RZ ;  /* 0x000100000f107824 */ /* 0x020fe200078e00ff */
[----:B------:R-:W-:Y:S01]  /*68c0*/  ISETP.GT.AND P3, PT, R0, 0x8, P1 ;  /* 0x000000080000780c */ /* 0x000fe20000f64270 */
[----:B------:R-:W-:Y:S02]  /*68d0*/  BSSY B0, `(.L_x_30) ;  /* 0x0000007000007945 */ /* 0x000fe40003800000 */
[----:B------:R-:W-:-:S04]  /*68e0*/  FMUL R16, R16, UR22 ;  /* 0x0000001610107c20 */ /* 0x000fc80008400000 */
[----:B--2---:R-:W-:-:S05]  /*68f0*/  FFMA R16, R18, UR11, R16 ;  /* 0x0000000b12107c23 */ /* 0x004fca0008000010 */
[----:B------:R-:W-:-:S05]  /*6900*/  F2FP.BF16.F32.PACK_AB R16, RZ, R16 ;  /* 0x00000010ff10723e */ /* 0x000fca00000010ff */
[----:B------:R2:W-:Y:S01]  /*6910*/  @P2 STG.E.U16 desc[UR20][R2.64+0x12], R16 ;  /* 0x0000121002002986 */ /* 0x0005e2000c101514 */
[----:B------:R-:W-:Y:S05]  /*6920*/  @!P3 BRA `(.L_x_31) ;  /* 0x000000000004b947 */ /* 0x000fea0003800000 */
[----:B------:R0:W5:Y:S02]  /*6930*/  LDG.E.LTC128B.U16 R15, desc[UR20][R6.64+0x10] ;  /* 0x00001014060f7981 */ /* 0x000164000c1e1520 */
.L_x_31:
[----:B------:R-:W-:Y:S05]  /*6940*/  BSYNC B0 ;  /* 0x0000000000007941 */ /* 0x000fea0003800000 */
.L_x_30:
[----:B------:R-:W3:Y:S01]  /*6950*/  LDL.LU R18, [R1+0x18] ;  /* 0x0000180001127983 */ /* 0x000ee20000300800 */
[----:B--2--5:R-:W-:Y:S01]  /*6960*/  IMAD.U32 R16, R15, 0x10000, RZ ;  /* 0x000100000f107824 */ /* 0x024fe200078e00ff */
[----:B------:R-:W-:Y:S01]  /*6970*/  ISETP.GT.AND P2, PT, R0, 0x9, P1 ;  /* 0x000000090000780c */ /* 0x000fe20000f44270 */
[----:B------:R-:W-:Y:S02]  /*6980*/  BSSY B0, `(.L_x_32) ;  /* 0x0000007000007945 */ /* 0x000fe40003800000 */
[----:B------:R-:W-:-:S04]  /*6990*/  FMUL R16, R16, UR22 ;  /* 0x0000001610107c20 */ /* 0x000fc80008400000 */
[----:B---3--:R-:W-:-:S05]  /*69a0*/  FFMA R16, R18, UR11, R16 ;  /* 0x0000000b12107c23 */ /* 0x008fca0008000010 */
[----:B------:R-:W-:-:S05]  /*69b0*/  F2FP.BF16.F32.PACK_AB R16, RZ, R16 ;  /* 0x00000010ff10723e */ /* 0x000fca00000010ff */
[----:B------:R2:W-:Y:S01]  /*69c0*/  @P3 STG.E.U16 desc[UR20][R4.64+0x10], R16 ;  /* 0x0000101004003986 */ /* 0x0005e2000c101514 */
[----:B------:R-:W-:Y:S05]  /*69d0*/  @!P2 BRA `(.L_x_33) ;  /* 0x000000000004a947 */ /* 0x000fea0003800000 */
[----:B------:R3:W5:Y:S02]  /*69e0*/  LDG.E.LTC128B.U16 R15, desc[UR20][R6.64+0x12] ;  /* 0x00001214060f7981 */ /* 0x000764000c1e1520 */
.L_x_33:
[----:B------:R-:W-:Y:S05]  /*69f0*/  BSYNC B0 ;  /* 0x0000000000007941 */ /* 0x000fea0003800000 */
.L_x_32:
[----:B------:R-:W4:Y:S01]  /*6a00*/  LDL.LU R18, [R1+0x1c] ;  /* 0x00001c0001127983 */ /* 0x000f220000300800 */
[----:B--2--5:R-:W-:Y:S01]  /*6a10*/  IMAD.U32 R16, R15, 0x10000, RZ ;  /* 0x000100000f107824 */ /* 0x024fe200078e00ff */
        /* <DEDUP_REMOVED lines=8> */
.L_x_35:
[----:B------:R-:W-:Y:S05]  /*6aa0*/  BSYNC B0 ;  /* 0x0000000000007941 */ /* 0x000fea0003800000 */
.L_x_34:
        /* <DEDUP_REMOVED lines=10> */
.L_x_37:
[----:B------:R-:W-:Y:S05]  /*6b50*/  BSYNC B0 ;  /* 0x0000000000007941 */ /* 0x000fea0003800000 */
.L_x_36:
[----:B------:R-:W4:Y:S01]  /*6b60*/  LDL.LU R18, [R1+0x24] ;  /* 0x0000240001127983 */ /* 0x000f220000300800 */
[----:B--2--5:R-:W-:Y:S01]  /*6b70*/  SHF.L.U32 R16, R15, 0x10, RZ ;  /* 0x000000100f107819 */ /* 0x024fe200000006ff */
[----:B------:R-:W-:Y:S01]  /*6b80*/  BSSY B0, `(.L_x_38) ;  /* 0x0000008000007945 */ /* 0x000fe20003800000 */
[----:B------:R-:W-:-:S03]  /*6b90*/  ISETP.GT.AND P3, PT, R0, 0x10, P1 ;  /* 0x000000100000780c */ /* 0x000fc60000f64270 */
[----:B------:R-:W-:-:S04]  /*6ba0*/  FMUL R16, R16, UR22 ;  /* 0x0000001610107c20 */ /* 0x000fc80008400000 */
[----:B----4-:R-:W-:-:S05]  /*6bb0*/  FFMA R16, R18, UR11, R16 ;  /* 0x0000000b12107c23 */ /* 0x010fca0008000010 */
[----:B------:R-:W-:-:S05]  /*6bc0*/  F2FP.BF16.F32.PACK_AB R16, RZ, R16 ;  /* 0x00000010ff10723e */ /* 0x000fca00000010ff */
[----:B------:R2:W-:Y:S01]  /*6bd0*/  @P2 STG.E.U16 desc[UR20][R2.64+0x22], R16 ;  /* 0x0000221002002986 */ /* 0x0005e2000c101514 */
[----:B------:R-:W-:Y:S05]  /*6be0*/  @!P3 BRA `(.L_x_39) ;  /* 0x000000000004b947 */ /* 0x000fea0003800000 */
[----:B------:R4:W5:Y:S02]  /*6bf0*/  LDG.E.LTC128B.U16 R15, desc[UR20][R6.64+0x20] ;  /* 0x00002014060f7981 */ /* 0x000964000c1e1520 */
.L_x_39:
[----:B------:R-:W-:Y:S05]  /*6c00*/  BSYNC B0 ;  /* 0x0000000000007941 */ /* 0x000fea0003800000 */
.L_x_38:
        /* <DEDUP_REMOVED lines=10> */
.L_x_41:
[----:B------:R-:W-:Y:S05]  /*6cb0*/  BSYNC B0 ;  /* 0x0000000000007941 */ /* 0x000fea0003800000 */
.L_x_40:
        /* <DEDUP_REMOVED lines=10> */
.L_x_43:
[----:B------:R-:W-:Y:S05]  /*6d60*/  BSYNC B0 ;  /* 0x0000000000007941 */ /* 0x000fea0003800000 */
.L_x_42:
        /* <DEDUP_REMOVED lines=10> */
.L_x_45:
[----:B------:R-:W-:Y:S05]  /*6e10*/  BSYNC B0 ;  /* 0x0000000000007941 */ /* 0x000fea0003800000 */
.L_x_44:
        /* <DEDUP_REMOVED lines=10> */
.L_x_47:
[----:B------:R-:W-:Y:S05]  /*6ec0*/  BSYNC B0 ;  /* 0x0000000000007941 */ /* 0x000fea0003800000 */
.L_x_46:
[----:B------:R-:W3:Y:S01]  /*6ed0*/  LDL.LU R18, [R1+0x38] ;  /* 0x0000380001127983 */ /* 0x000ee20000300800 */
[----:B--2--5:R-:W-:Y:S01]  /*6ee0*/  SHF.L.U32 R16, R15, 0x10, RZ ;  /* 0x000000100f107819 */ /* 0x024fe200000006ff */
[----:B------:R-:W-:Y:S01]  /*6ef0*/  BSSY B0, `(.L_x_48) ;  /* 0x0000008000007945 */ /* 0x000fe20003800000 */
[----:B------:R-:W-:-:S03]  /*6f00*/  ISETP.GT.AND P2, PT, R0, 0x19, P1 ;  /* 0x000000190000780c */ /* 0x000fc60000f44270 */
[----:B------:R-:W-:-:S04]  /*6f10*/  FMUL R16, R16, UR22 ;  /* 0x0000001610107c20 */ /* 0x000fc80008400000 */
[----:B---3--:R-:W-:-:S05]  /*6f20*/  FFMA R16, R18, UR11, R16 ;  /* 0x0000000b12107c23 */ /* 0x008fca0008000010 */
[----:B------:R-:W-:-:S05]  /*6f30*/  F2FP.BF16.F32.PACK_AB R16, RZ, R16 ;  /* 0x00000010ff10723e */ /* 0x000fca00000010ff */
[----:B------:R2:W-:Y:S01]  /*6f40*/  @P3 STG.E.U16 desc[UR20][R4.64+0x30], R16 ;  /* 0x0000301004003986 */ /* 0x0005e2000c101514 */
[----:B------:R-:W-:Y:S05]  /*6f50*/  @!P2 BRA `(.L_x_49) ;  /* 0x000000000004a947 */ /* 0x000fea0003800000 */
[----:B------:R3:W5:Y:S02]  /*6f60*/  LDG.E.LTC128B.U16 R15, desc[UR20][R6.64+0x32] ;  /* 0x00003214060f7981 */ /* 0x000764000c1e1520 */
.L_x_49:
[----:B------:R-:W-:Y:S05]  /*6f70*/  BSYNC B0 ;  /* 0x0000000000007941 */ /* 0x000fea0003800000 */
.L_x_48:
        /* <DEDUP_REMOVED lines=10> */
.L_x_51:
[----:B------:R-:W-:Y:S05]  /*7020*/  BSYNC B0 ;  /* 0x0000000000007941 */ /* 0x000fea0003800000 */
.L_x_50:
        /* <DEDUP_REMOVED lines=10> */
.L_x_53:
[----:B------:R-:W-:Y:S05]  /*70d0*/  BSYNC B0 ;  /* 0x0000000000007941 */ /* 0x000fea0003800000 */
.L_x_52:
        /* <DEDUP_REMOVED lines=10> */
.L_x_55:
[----:B------:R-:W-:Y:S05]  /*7180*/  BSYNC B0 ;  /* 0x0000000000007941 */ /* 0x000fea0003800000 */
.L_x_54:
        /* <DEDUP_REMOVED lines=10> */
.L_x_57:
[----:B------:R-:W-:Y:S05]  /*7230*/  BSYNC B0 ;  /* 0x0000000000007941 */ /* 0x000fea0003800000 */
.L_x_56:
        /* <DEDUP_REMOVED lines=10> */
.L_x_59:
[----:B------:R-:W-:Y:S05]  /*72e0*/  BSYNC B0 ;  /* 0x0000000000007941 */ /* 0x000fea0003800000 */
.L_x_58:
        /* <DEDUP_REMOVED lines=10> */
.L_x_61:
[----:B------:R-:W-:Y:S05]  /*7390*/  BSYNC B0 ;  /* 0x0000000000007941 */ /* 0x000fea0003800000 */
.L_x_60:
        /* <DEDUP_REMOVED lines=10> */
.L_x_63:
[----:B------:R-:W-:Y:S05]  /*7440*/  BSYNC B0 ;  /* 0x0000000000007941 */ /* 0x000fea0003800000 */
.L_x_62:
        /* <DEDUP_REMOVED lines=10> */
.L_x_65:
[----:B------:R-:W-:Y:S05]  /*74f0*/  BSYNC B0 ;  /* 0x0000000000007941 */ /* 0x000fea0003800000 */
.L_x_64:
        /* <DEDUP_REMOVED lines=10> */
.L_x_67:
[----:B------:R-:W-:Y:S05]  /*75a0*/  BSYNC B0 ;  /* 0x0000000000007941 */ /* 0x000fea0003800000 */
.L_x_66:
        /* <DEDUP_REMOVED lines=10> */
.L_x_69:
[----:B------:R-:W-:Y:S05]  /*7650*/  BSYNC B0 ;  /* 0x0000000000007941 */ /* 0x000fea0003800000 */
.L_x_68:
        /* <DEDUP_REMOVED lines=10> */
.L_x_71:
[----:B------:R-:W-:Y:S05]  /*7700*/  BSYNC B0 ;  /* 0x0000000000007941 */ /* 0x000fea0003800000 */
.L_x_70:
        /* <DEDUP_REMOVED lines=10> */
.L_x_73:
[----:B------:R-:W-:Y:S05]  /*77b0*/  BSYNC B0 ;  /* 0x0000000000007941 */ /* 0x000fea0003800000 */
.L_x_72:
        /* <DEDUP_REMOVED lines=10> */
.L_x_75:
[----:B------:R-:W-:Y:S05]  /*7860*/  BSYNC B0 ;  /* 0x0000000000007941 */ /* 0x000fea0003800000 */
.L_x_74:
        /* <DEDUP_REMOVED lines=10> */
.L_x_77:
[----:B------:R-:W-:Y:S05]  /*7910*/  BSYNC B0 ;  /* 0x0000000000007941 */ /* 0x000fea0003800000 */
.L_x_76:
        /* <DEDUP_REMOVED lines=10> */
.L_x_79:
[----:B------:R-:W-:Y:S05]  /*79c0*/  BSYNC B0 ;  /* 0x0000000000007941 */ /* 0x000fea0003800000 */
.L_x_78:
        /* <DEDUP_REMOVED lines=10> */
.L_x_81:
[----:B------:R-:W-:Y:S05]  /*7a70*/  BSYNC B0 ;  /* 0x0000000000007941 */ /* 0x000fea0003800000 */
.L_x_80:
        /* <DEDUP_REMOVED lines=10> */
.L_x_83:
[----:B------:R-:W-:Y:S05]  /*7b20*/  BSYNC B0 ;  /* 0x0000000000007941 */ /* 0x000fea0003800000 */
.L_x_82:
        /* <DEDUP_REMOVED lines=10> */
.L_x_85:
[----:B------:R-:W-:Y:S05]  /*7bd0*/  BSYNC B0 ;  /* 0x0000000000007941 */ /* 0x000fea0003800000 */
.L_x_84:
        /* <DEDUP_REMOVED lines=10> */
.L_x_87:
[----:B------:R-:W-:Y:S05]  /*7c80*/  BSYNC B0 ;  /* 0x0000000000007941 */ /* 0x000fea0003800000 */
.L_x_86:
        /* <DEDUP_REMOVED lines=10> */
.L_x_89:
[----:B------:R-:W-:Y:S05]  /*7d30*/  BSYNC B0 ;  /* 0x0000000000007941 */ /* 0x000fea0003800000 */
.L_x_88:
        /* <DEDUP_REMOVED lines=10> */
.L_x_91:
[----:B------:R-:W-:Y:S05]  /*7de0*/  BSYNC B0 ;  /* 0x0000000000007941 */ /* 0x000fea0003800000 */
.L_x_90:
        /* <DEDUP_REMOVED lines=10> */
.L_x_93:
[----:B------:R-:W-:Y:S05]  /*7e90*/  BSYNC B0 ;  /* 0x0000000000007941 */ /* 0x000fea0003800000 */
.L_x_92:
        /* <DEDUP_REMOVED lines=10> */
.L_x_95:
[----:B------:R-:W-:Y:S05]  /*7f40*/  BSYNC B0 ;  /* 0x0000000000007941 */ /* 0x000fea0003800000 */
.L_x_94:
        /* <DEDUP_REMOVED lines=10> */
.L_x_97:
[----:B------:R-:W-:Y:S05]  /*7ff0*/  BSYNC B0 ;  /* 0x0000000000007941 */ /* 0x000fea0003800000 */
.L_x_96:
        /* <DEDUP_REMOVED lines=10> */
.L_x_99:
[----:B------:R-:W-:Y:S05]  /*80a0*/  BSYNC B0 ;  /* 0x0000000000007941 */ /* 0x000fea0003800000 */
.L_x_98:
        /* <DEDUP_REMOVED lines=10> */
.L_x_101:
[----:B------:R-:W-:Y:S05]  /*8150*/  BSYNC B0 ;  /* 0x0000000000007941 */ /* 0x000fea0003800000 */
.L_x_100:
        /* <DEDUP_REMOVED lines=10> */
.L_x_103:
[----:B------:R-:W-:Y:S05]  /*8200*/  BSYNC B0 ;  /* 0x0000000000007941 */ /* 0x000fea0003800000 */
.L_x_102:
        /* <DEDUP_REMOVED lines=10> */
.L_x_105:
[----:B------:R-:W-:Y:S05]  /*82b0*/  BSYNC B0 ;  /* 0x0000000000007941 */ /* 0x000fea0003800000 */
.L_x_104:
        /* <DEDUP_REMOVED lines=10> */
.L_x_107:
[----:B------:R-:W-:Y:S05]  /*8360*/  BSYNC B0 ;  /* 0x0000000000007941 */ /* 0x000fea0003800000 */
.L_x_106:
        /* <DEDUP_REMOVED lines=10> */
.L_x_109:
[----:B------:R-:W-:Y:S05]  /*8410*/  BSYNC B0 ;  /* 0x0000000000007941 */ /* 0x000fea0003800000 */
.L_x_108:
        /* <DEDUP_REMOVED lines=10> */
.L_x_111:
[----:B------:R-:W-:Y:S05]  /*84c0*/  BSYNC B0 ;  /* 0x0000000000007941 */ /* 0x000fea0003800000 */
.L_x_110:
        /* <DEDUP_REMOVED lines=10> */
.L_x_113:
[----:B------:R-:W-:Y:S05]  /*8570*/  BSYNC B0 ;  /* 0x0000000000007941 */ /* 0x000fea0003800000 */
.L_x_112:
        /* <DEDUP_REMOVED lines=10> */
.L_x_115:
[----:B------:R-:W-:Y:S05]  /*8620*/  BSYNC B0 ;  /* 0x0000000000007941 */ /* 0x000fea0003800000 */
.L_x_114:
        /* <DEDUP_REMOVED lines=10> */
.L_x_117:
[----:B------:R-:W-:Y:S05]  /*86d0*/  BSYNC B0 ;  /* 0x0000000000007941 */ /* 0x000fea0003800000 */
.L_x_116:
        /* <DEDUP_REMOVED lines=10> */
.L_x_119:
[----:B------:R-:W-:Y:S05]  /*8780*/  BSYNC B0 ;  /* 0x0000000000007941 */ /* 0x000fea0003800000 */
.L_x_118:
        /* <DEDUP_REMOVED lines=10> */
.L_x_121:
[----:B------:R-:W-:Y:S05]  /*8830*/  BSYNC B0 ;  /* 0x0000000000007941 */ /* 0x000fea0003800000 */
.L_x_120:
        /* <DEDUP_REMOVED lines=10> */
.L_x_123:
[----:B------:R-:W-:Y:S05]  /*88e0*/  BSYNC B0 ;  /* 0x0000000000007941 */ /* 0x000fea0003800000 */
.L_x_122:
        /* <DEDUP_REMOVED lines=10> */
.L_x_125:
[----:B------:R-:W-:Y:S05]  /*8990*/  BSYNC B0 ;  /* 0x0000000000007941 */ /* 0x000fea0003800000 */
.L_x_124:
        /* <DEDUP_REMOVED lines=10> */
.L_x_127:
[----:B------:R-:W-:Y:S05]  /*8a40*/  BSYNC B0 ;  /* 0x0000000000007941 */ /* 0x000fea0003800000 */
.L_x_126:
        /* <DEDUP_REMOVED lines=10> */
.L_x_129:
[----:B------:R-:W-:Y:S05]  /*8af0*/  BSYNC B0 ;  /* 0x0000000000007941 */ /* 0x000fea0003800000 */
.L_x_128:
        /* <DEDUP_REMOVED lines=10> */
.L_x_131:
[----:B------:R-:W-:Y:S05]  /*8ba0*/  BSYNC B0 ;  /* 0x0000000000007941 */ /* 0x000fea0003800000 */
.L_x_130:
        /* <DEDUP_REMOVED lines=10> */
.L_x_133:
[----:B------:R-:W-:Y:S05]  /*8c50*/  BSYNC B0 ;  /* 0x0000000000007941 */ /* 0x000fea0003800000 */
.L_x_132:
        /* <DEDUP_REMOVED lines=10> */
.L_x_135:
[----:B------:R-:W-:Y:S05]  /*8d00*/  BSYNC B0 ;  /* 0x0000000000007941 */ /* 0x000fea0003800000 */
.L_x_134:
        /* <DEDUP_REMOVED lines=10> */
.L_x_137:
[----:B------:R-:W-:Y:S05]  /*8db0*/  BSYNC B0 ;  /* 0x0000000000007941 */ /* 0x000fea0003800000 */
.L_x_136:
        /* <DEDUP_REMOVED lines=10> */
.L_x_139:
[----:B------:R-:W-:Y:S05]  /*8e60*/  BSYNC B0 ;  /* 0x0000000000007941 */ /* 0x000fea0003800000 */
.L_x_138:
        /* <DEDUP_REMOVED lines=10> */
.L_x_141:
[----:B------:R-:W-:Y:S05]  /*8f10*/  BSYNC B0 ;  /* 0x0000000000007941 */ /* 0x000fea0003800000 */
.L_x_140:
[----:B-1-34-:R-:W3:Y:S01]  /*8f20*/  LDL.LU R9, [R1+0xf4] ;  /* 0x0000f40001097983 */ /* 0x01aee20000300800 */
[----:B-----5:R-:W-:Y:S01]  /*8f30*/  IMAD.U32 R8, R15, 0x10000, RZ ;  /* 0x000100000f087824 */ /* 0x020fe200078e00ff */
        /* <DEDUP_REMOVED lines=8> */
.L_x_143:
[----:B------:R-:W-:Y:S05]  /*8fc0*/  BSYNC B0 ;  /* 0x0000000000007941 */ /* 0x000fea0003800000 */
.L_x_142:
[----:B------:R-:W4:Y:S01]  /*8fd0*/  LDL.LU R9, [R1+0xf8] ;  /* 0x0000f80001097983 */ /* 0x000f220000300800 */
[----:B-1---5:R-:W-:Y:S01]  /*8fe0*/  IMAD.U32 R8, R15, 0x10000, RZ ;  /* 0x000100000f087824 */ /* 0x022fe200078e00ff */
[----:B------:R-:W-:Y:S01]  /*8ff0*/  ISETP.GT.AND P1, PT, R0, 0x79, P1 ;  /* 0x000000790000780c */ /* 0x000fe20000f24270 */
[----:B------:R-:W-:Y:S01]  /*9000*/  BSSY B0, `(.L_x_144) ;  /* 0x0000008000007945 */ /* 0x000fe20003800000 */
[----:B------:R-:W-:Y:S01]  /*9010*/  IADD3 R18, P0, R12, 0x40, RZ ;  /* 0x000000400c127810 */ /* 0x000fe20007f1e0ff */
[----:B------:R-:W-:-:S04]  /*9020*/  FMUL R8, R8, UR22 ;  /* 0x0000001608087c20 */ /* 0x000fc80008400000 */
[----:B----4-:R-:W-:-:S05]  /*9030*/  FFMA R8, R9, UR11, R8 ;  /* 0x0000000b09087c23 */ /* 0x010fca0008000008 */
[----:B------:R-:W-:-:S05]  /*9040*/  F2FP.BF16.F32.PACK_AB R8, RZ, R8 ;  /* 0x00000008ff08723e */ /* 0x000fca00000010ff */
[----:B------:R1:W-:Y:S01]  /*9050*/  @P2 STG.E.U16 desc[UR20][R4.64+0xf0], R8 ;  /* 0x0000f00804002986 */ /* 0x0003e2000c101514 */
[----:B------:R-:W-:Y:S05]  /*9060*/  @!P1 BRA `(.L_x_145) ;  /* 0x0000000000049947 */ /* 0x000fea0003800000 */
[----:B------:R4:W5:Y:S02]  /*9070*/  LDG.E.LTC128B.U16 R15, desc[UR20][R6.64+0xf2] ;  /* 0x0000f214060f7981 */ /* 0x000964000c1e1520 */
.L_x_145:
[----:B------:R-:W-:Y:S05]  /*9080*/  BSYNC B0 ;  /* 0x0000000000007941 */ /* 0x000fea0003800000 */
.L_x_144:
[----:B-1----:R-:W2:Y:S01]  /*9090*/  LDL.LU R8, [R1+0xfc] ;  /* 0x0000fc0001087983 */ /* 0x002ea20000300800 */
[----:B0--345:R-:W-:Y:S01]  /*90a0*/  IMAD.U32 R6, R15, 0x10000, RZ ;  /* 0x000100000f067824 */ /* 0x039fe200078e00ff */
[----:B------:R-:W-:Y:S02]  /*90b0*/  IADD3.X R7, RZ, R13, RZ, P0, !PT ;  /* 0x0000000dff077210 */ /* 0x000fe400007fe4ff */
[----:B------:R-:W-:Y:S01]  /*90c0*/  ISETP.GT.AND P0, PT, R14, 0x40, PT ;  /* 0x000000400e00780c */ /* 0x000fe20003f04270 */
[----:B------:R-:W-:Y:S02]  /*90d0*/  FMUL R6, R6, UR22 ;  /* 0x0000001606067c20 */ /* 0x000fe40008400000 */
[----:B------:R-:W-:Y:S01]  /*90e0*/  IMAD R7, R7, UR16, RZ ;  /* 0x0000001007077c24 */ /* 0x000fe2000f8e02ff */
[----:B------:R-:W-:-:S03]  /*90f0*/  ISETP.GT.AND P3, PT, R0, RZ, P0 ;  /* 0x000000ff0000720c */ /* 0x000fc60000764270 */
[----:B------:R-:W-:Y:S02]  /*9100*/  IMAD R19, R18, UR17, R7 ;  /* 0x0000001112137c24 */ /* 0x000fe4000f8e0207 */
[----:B--2---:R-:W-:Y:S01]  /*9110*/  FFMA R6, R8, UR11, R6 ;  /* 0x0000000b08067c23 */ /* 0x004fe20008000006 */
[----:B------:R-:W-:-:S04]  /*9120*/  IMAD.WIDE.U32 R8, R18, UR16, R10 ;  /* 0x0000001012087c25 */ /* 0x000fc8000f8e000a */
[----:B------:R-:W-:Y:S01]  /*9130*/  F2FP.BF16.F32.PACK_AB R16, RZ, R6 ;  /* 0x00000006ff10723e */ /* 0x000fe200000010ff */
[----:B------:R-:W-:Y:S01]  /*9140*/  IMAD.IADD R7, R9, 0x1, R19 ;  /* 0x0000000109077824 */ /* 0x000fe200078e0213 */
[----:B------:R-:W-:-:S03]  /*9150*/  LEA R6, P2, R8, UR18, 0x1 ;  /* 0x0000001208067c11 */ /* 0x000fc6000f8408ff */
[----:B------:R0:W-:Y:S01]  /*9160*/  @P1 STG.E.U16 desc[UR20][R4.64+0xf2], R16 ;  /* 0x0000f21004001986 */ /* 0x0001e2000c101514 */
[----:B------:R-:W-:-:S05]  /*9170*/  LEA.HI.X R7, R8, UR19, R7, 0x1, P2 ;  /* 0x0000001308077c11 */ /* 0x000fca00090f0c07 */
[----:B------:R-:W2:Y:S01]  /*9180*/  @P3 LDG.E.LTC128B.U16 R15, desc[UR20][R6.64] ;  /* 0x00000014060f3981 */ /* 0x000ea2000c1e1520 */
[----:B------:R-:W-:Y:S01]  /*9190*/  USHF.L.U32 UR6, UR14, 0x6, URZ ;  /* 0x000000060e067899 */ /* 0x000fe2000800063f */
[----:B------:R-:W-:Y:S01]  /*91a0*/  ISETP.GT.AND P2, PT, R0, 0x1, P0 ;  /* 0x000000010000780c */ /* 0x000fe20000744270 */
[----:B------:R-:W-:Y:S01]  /*91b0*/  USHF.L.U64.HI UR4, UR14, 0x6, UR15 ;  /* 0x000000060e047899 */ /* 0x000fe2000801020f */
[----:B------:R-:W-:Y:S01]  /*91c0*/  BSSY B0, `(.L_x_146) ;  /* 0x000000c000007945 */ /* 0x000fe20003800000 */
[----:B------:R-:W-:Y:S02]  /*91d0*/  USHF.L.U32 UR7, UR6, 0x1, URZ ;  /* 0x0000000106077899 */ /* 0x000fe4000800063f */
[----:B------:R-:W-:Y:S01]  /*91e0*/  USHF.L.U64.HI UR4, UR6, 0x1, UR4 ;  /* 0x0000000106047899 */ /* 0x000fe20008010204 */
[----:B--2---:R-:W-:-:S04]  /*91f0*/  IMAD.U32 R8, R15, 0x10000, RZ ;  /* 0x000100000f087824 */ /* 0x004fc800078e00ff */
[----:B------:R-:W-:Y:S01]  /*9200*/  FMUL R9, R8, UR22 ;  /* 0x0000001608097c20 */ /* 0x000fe20008400000 */
[----:B------:R-:W-:-:S03]  /*9210*/  IADD3 R8, P1, R2, UR7, RZ ;  /* 0x0000000702087c10 */ /* 0x000fc6000ff3e0ff */
[----:B------:R-:W-:-:S05]  /*9220*/  FFMA R9, R152, UR11, R9 ;  /* 0x0000000b98097c23 */ /* 0x000fca0008000009 */
[----:B0-----:R-:W-:Y:S02]  /*9230*/  F2FP.BF16.F32.PACK_AB R5, RZ, R9 ;  /* 0x00000009ff05723e */ /* 0x001fe400000010ff */
[----:B------:R-:W-:-:S05]  /*9240*/  IADD3.X R9, R3, UR4, RZ, P1, !PT ;  /* 0x0000000403097c10 */ /* 0x000fca0008ffe4ff */
[----:B------:R0:W-:Y:S01]  /*9250*/  @P3 STG.E.U16 desc[UR20][R8.64], R5 ;  /* 0x0000000508003986 */ /* 0x0001e2000c101514 */
[----:B------:R-:W-:Y:S05]  /*9260*/  @!P2 BRA `(.L_x_147) ;  /* 0x000000000004a947 */ /* 0x000fea0003800000 */
[----:B------:R1:W5:Y:S02]  /*9270*/  LDG.E.LTC128B.U16 R15, desc[UR20][R6.64+0x2] ;  /* 0x00000214060f7981 */ /* 0x000364000c1e1520 */
.L_x_147:
[----:B------:R-:W-:Y:S05]  /*9280*/  BSYNC B0 ;  /* 0x0000000000007941 */ /* 0x000fea0003800000 */
.L_x_146:
[----:B-----5:R-:W-:Y:S01]  /*9290*/  IMAD.U32 R16, R15, 0x10000, RZ ;  /* 0x000100000f107824 */ /* 0x020fe200078e00ff */
[----:B------:R-:W-:Y:S01]  /*92a0*/  ISETP.GT.AND P1, PT, R14, 0x48, PT ;  /* 0x000000480e00780c */ /* 0x000fe20003f24270 */
[----:B0-----:R-:W-:Y:S01]  /*92b0*/  IMAD.WIDE.U32 R4, R18, R17, UR12 ;  /* 0x0000000c12047e25 */ /* 0x001fe2000f8e0011 */
[----:B------:R-:W-:Y:S03]  /*92c0*/  BSSY B0, `(.L_x_148) ;  /* 0x000000c000007945 */ /* 0x000fe60003800000 */
[----:B------:R-:W-:Y:S01]  /*92d0*/  FMUL R16, R16, UR22 ;  /* 0x0000001610107c20 */ /* 0x000fe20008400000 */
[----:B------:R-:W-:-:S03]  /*92e0*/  IADD3 R18, P3, R10, R4, RZ ;  /* 0x000000040a127210 */ /* 0x000fc60007f7e0ff */
[----:B------:R-:W-:Y:S01]  /*92f0*/  FFMA R16, R153, UR11, R16 ;  /* 0x0000000b99107c23 */ /* 0x000fe20008000010 */
[----:B------:R-:W-:-:S04]  /*9300*/  IADD3.X R5, R11, R19, R5, P3, !PT ;  /* 0x000000130b057210 */ /* 0x000fc80001ffe405 */
[----:B------:R-:W-:Y:S02]  /*9310*/  F2FP.BF16.F32.PACK_AB R16, RZ, R16 ;  /* 0x00000010ff10723e */ /* 0x000fe400000010ff */
[----:B------:R-:W-:Y:S02]  /*9320*/  ISETP.GT.AND P3, PT, R0, RZ, P1 ;  /* 0x000000ff0000720c */ /* 0x000fe40000f64270 */
[C---:B------:R-:W-:Y:S01]  /*9330*/  LEA R4, P4, R18.reuse, UR18, 0x1 ;  /* 0x0000001212047c11 */ /* 0x040fe2000f8808ff */
[----:B------:R0:W-:Y:S03]  /*9340*/  @P2 STG.E.U16 desc[UR20][R8.64+0x2], R16 ;  /* 0x0000021008002986 */ /* 0x0001e6000c101514 */
[----:B------:R-:W-:-:S07]  /*9350*/  LEA.HI.X R5, R18, UR19, R5, 0x1, P4 ;  /* 0x0000001312057c11 */ /* 0x000fce000a0f0c05 */
[----:B------:R-:W-:Y:S05]  /*9360*/  @!P3 BRA `(.L_x_149) ;  /* 0x000000000004b947 */ /* 0x000fea0003800000 */
[----:B------:R2:W5:Y:S02]  /*9370*/  LDG.E.LTC128B.U16 R15, desc[UR20][R4.64] ;  /* 0x00000014040f7981 */ /* 0x000564000c1e1520 */
.L_x_149:
[----:B------:R-:W-:Y:S05]  /*9380*/  BSYNC B0 ;  /* 0x0000000000007941 */ /* 0x000fea0003800000 */
.L_x_148:
[----:B0----5:R-:W-:Y:S01]  /*9390*/  IMAD.U32 R16, R15, 0x10000, RZ ;  /* 0x000100000f107824 */ /* 0x021fe200078e00ff */
[----:B------:R-:W-:Y:S01]  /*93a0*/  IADD3 R18, P4, R8, UR8, RZ ;  /* 0x0000000808127c10 */ /* 0x000fe2000ff9e0ff */
[----:B------:R-:W-:Y:S01]  /*93b0*/  BSSY B0, `(.L_x_150) ;  /* 0x0000009000007945 */ /* 0x000fe20003800000 */
[----:B------:R-:W-:Y:S01]  /*93c0*/  ISETP.GT.AND P2, PT, R0, 0x1, P1 ;  /* 0x000000010000780c */ /* 0x000fe20000f44270 */
[----:B------:R-:W-:-:S04]  /*93d0*/  FMUL R19, R16, UR22 ;  /* 0x0000001610137c20 */ /* 0x000fc80008400000 */
[----:B------:R-:W-:-:S05]  /*93e0*/  FFMA R19, R154, UR11, R19 ;  /* 0x0000000b9a137c23 */ /* 0x000fca0008000013 */
[----:B------:R-:W-:Y:S02]  /*93f0*/  F2FP.BF16.F32.PACK_AB R16, RZ, R19 ;  /* 0x00000013ff10723e */ /* 0x000fe400000010ff */
[----:B------:R-:W-:-:S05]  /*9400*/  IADD3.X R19, R9, UR5, RZ, P4, !PT ;  /* 0x0000000509137c10 */ /* 0x000fca000a7fe4ff */
[----:B------:R0:W-:Y:S01]  /*9410*/  @P3 STG.E.U16 desc[UR20][R18.64], R16 ;  /* 0x0000001012003986 */ /* 0x0001e2000c101514 */
[----:B------:R-:W-:Y:S05]  /*9420*/  @!P2 BRA `(.L_x_151) ;  /* 0x000000000004a947 */ /* 0x000fea0003800000 */
[----:B------:R3:W5:Y:S02]  /*9430*/  LDG.E.LTC128B.U16 R15, desc[UR20][R4.64+0x2] ;  /* 0x00000214040f7981 */ /* 0x000764000c1e1520 */
.L_x_151:
[----:B------:R-:W-:Y:S05]  /*9440*/  BSYNC B0 ;  /* 0x0000000000007941 */ /* 0x000fea0003800000 */
.L_x_150:
[----:B0----5:R-:W-:Y:S01]  /*9450*/  SHF.L.U32 R16, R15, 0x10, RZ ;  /* 0x000000100f107819 */ /* 0x021fe200000006ff */
[----:B------:R-:W-:Y:S01]  /*9460*/  BSSY B0, `(.L_x_152) ;  /* 0x0000008000007945 */ /* 0x000fe20003800000 */
[----:B------:R-:W-:-:S03]  /*9470*/  ISETP.GT.AND P3, PT, R0, 0x8, P0 ;  /* 0x000000080000780c */ /* 0x000fc60000764270 */
[----:B------:R-:W-:-:S04]  /*9480*/  FMUL R16, R16, UR22 ;  /* 0x0000001610107c20 */ /* 0x000fc80008400000 */
[----:B------:R-:W-:-:S05]  /*9490*/  FFMA R16, R155, UR11, R16 ;  /* 0x0000000b9b107c23 */ /* 0x000fca0008000010 */
[----:B------:R-:W-:-:S05]  /*94a0*/  F2FP.BF16.F32.PACK_AB R16, RZ, R16 ;  /* 0x00000010ff10723e */ /* 0x000fca00000010ff */
[----:B------:R0:W-:Y:S01]  /*94b0*/  @P2 STG.E.U16 desc[UR20][R18.64+0x2], R16 ;  /* 0x0000021012002986 */ /* 0x0001e2000c101514 */
[----:B------:R-:W-:Y:S05]  /*94c0*/  @!P3 BRA `(.L_x_153) ;  /* 0x000000000004b947 */ /* 0x000fea0003800000 */
[----:B------:R4:W5:Y:S02]  /*94d0*/  LDG.E.LTC128B.U16 R15, desc[UR20][R6.64+0x10] ;  /* 0x00001014060f7981 */ /* 0x000964000c1e1520 */
.L_x_153:
[----:B------:R-:W-:Y:S05]  /*94e0*/  BSYNC B0 ;  /* 0x0000000000007941 */ /* 0x000fea0003800000 */
.L_x_152:
[----:B0----5:R-:W-:Y:S01]  /*94f0*/  IMAD.U32 R16, R15, 0x10000, RZ ;  /* 0x000100000f107824 */ /* 0x021fe200078e00ff */
[----:B------:R-:W-:Y:S01]  /*9500*/  ISETP.GT.AND P2, PT, R0, 0x9, P0 ;  /* 0x000000090000780c */ /* 0x000fe20000744270 */
[----:B------:R-:W-:Y:S02]  /*9510*/  BSSY B0, `(.L_x_154) ;  /* 0x0000007000007945 */ /* 0x000fe40003800000 */
[----:B------:R-:W-:-:S04]  /*9520*/  FMUL R19, R16, UR22 ;  /* 0x0000001610137c20 */ /* 0x000fc80008400000 */
[----:B------:R-:W-:-:S05]  /*9530*/  FFMA R19, R156, UR11, R19 ;  /* 0x0000000b9c137c23 */ /* 0x000fca0008000013 */
[----:B------:R-:W-:-:S05]  /*9540*/  F2FP.BF16.F32.PACK_AB R19, RZ, R19 ;  /* 0x00000013ff13723e */ /* 0x000fca00000010ff */
[----:B------:R0:W-:Y:S01]  /*9550*/  @P3 STG.E.U16 desc[UR20][R8.64+0x10], R19 ;  /* 0x0000101308003986 */ /* 0x0001e2000c101514 */
[----:B------:R-:W-:Y:S05]  /*9560*/  @!P2 BRA `(.L_x_155) ;  /* 0x000000000004a947 */ /* 0x000fea0003800000 */
[----:B------:R0:W5:Y:S02]  /*9570*/  LDG.E.LTC128B.U16 R15, desc[UR20][R6.64+0x12] ;  /* 0x00001214060f7981 */ /* 0x000164000c1e1520 */
.L_x_155:
[----:B------:R-:W-:Y:S05]  /*9580*/  BSYNC B0 ;  /* 0x0000000000007941 */ /* 0x000fea0003800000 */
.L_x_154:
[----:B-----5:R-:W-:Y:S01]  /*9590*/  IMAD.U32 R16, R15, 0x10000, RZ ;  /* 0x000100000f107824 */ /* 0x020fe200078e00ff */
        /* <DEDUP_REMOVED lines=8> */
.L_x_157:
[----:B------:R-:W-:Y:S05]  /*9620*/  BSYNC B0 ;  /* 0x0000000000007941 */ /* 0x000fea0003800000 */
.L_x_156:
[----:B0----5:R-:W-:Y:S01]  /*9630*/  IMAD.U32 R16, R15, 0x10000, RZ ;  /* 0x000100000f107824 */ /* 0x021fe200078e00ff */
[----:B------:R-:W-:Y:S01]  /*9640*/  MOV R23, UR5 ;  /* 0x0000000500177c02 */ /* 0x000fe20008000f00 */
[----:B------:R-:W-:Y:S01]  /*9650*/  IMAD.U32 R21, RZ, RZ, UR8 ;  /* 0x00000008ff157e24 */ /* 0x000fe2000f8e00ff */
[----:B------:R-:W-:Y:S01]  /*9660*/  ISETP.GT.AND P2, PT, R0, 0x9, P1 ;  /* 0x000000090000780c */ /* 0x000fe20000f44270 */
[----:B------:R-:W-:Y:S01]  /*9670*/  FMUL R19, R16, UR22 ;  /* 0x0000001610137c20 */ /* 0x000fe20008400000 */
[----:B------:R-:W-:Y:S02]  /*9680*/  BSSY B0, `(.L_x_158) ;  /* 0x0000008000007945 */ /* 0x000fe40003800000 */
[----:B------:R-:W-:Y:S01]  /*9690*/  IADD3 R18, P4, P5, R21, UR7, R2 ;  /* 0x0000000715127c10 */ /* 0x000fe2000fd9e002 */
[----:B------:R-:W-:-:S05]  /*96a0*/  FFMA R19, R158, UR11, R19 ;  /* 0x0000000b9e137c23 */ /* 0x000fca0008000013 */
[----:B------:R-:W-:Y:S02]  /*96b0*/  F2FP.BF16.F32.PACK_AB R16, RZ, R19 ;  /* 0x00000013ff10723e */ /* 0x000fe400000010ff */
[----:B------:R-:W-:-:S05]  /*96c0*/  IADD3.X R19, R23, UR4, R3, P4, P5 ;  /* 0x0000000417137c10 */ /* 0x000fca000a7ea403 */
[----:B------:R0:W-:Y:S01]  /*96d0*/  @P3 STG.E.U16 desc[UR20][R18.64+0x10], R16 ;  /* 0x0000101012003986 */ /* 0x0001e2000c101514 */
[----:B------:R-:W-:Y:S05]  /*96e0*/  @!P2 BRA `(.L_x_159) ;  /* 0x000000000004a947 */ /* 0x000fea0003800000 */
[----:B------:R0:W5:Y:S02]  /*96f0*/  LDG.E.LTC128B.U16 R15, desc[UR20][R4.64+0x12] ;  /* 0x00001214040f7981 */ /* 0x000164000c1e1520 */
.L_x_159:
[----:B------:R-:W-:Y:S05]  /*9700*/  BSYNC B0 ;  /* 0x0000000000007941 */ /* 0x000fea0003800000 */
.L_x_158:
        /* <DEDUP_REMOVED lines=9> */
.L_x_161:
[----:B------:R-:W-:Y:S05]  /*97a0*/  BSYNC B0 ;  /* 0x0000000000007941 */ /* 0x000fea0003800000 */
.L_x_160:
        /* <DEDUP_REMOVED lines=9> */
.L_x_163:
[----:B------:R-:W-:Y:S05]  /*9840*/  BSYNC B0 ;  /* 0x0000000000007941 */ /* 0x000fea0003800000 */
.L_x_162:
        /* <DEDUP_REMOVED lines=9> */
.L_x_165:
[----:B------:R-:W-:Y:S05]  /*98e0*/  BSYNC B0 ;  /* 0x0000000000007941 */ /* 0x000fea0003800000 */
.L_x_164:
        /* <DEDUP_REMOVED lines=9> */
.L_x_167:
[----:B------:R-:W-:Y:S05]  /*9980*/  BSYNC B0 ;  /* 0x0000000000007941 */ /* 0x000fea0003800000 */
.L_x_166:
[----:B-----5:R-:W-:Y:S01]  /*9990*/  SHF.L.U32 R16, R15, 0x10, RZ ;  /* 0x000000100f107819 */ /* 0x020fe200000006ff */
        /* <DEDUP_REMOVED lines=8> */
.L_x_169:
[----:B------:R-:W-:Y:S05]  /*9a20*/  BSYNC B0 ;  /* 0x0000000000007941 */ /* 0x000fea0003800000 */
.L_x_168:
        /* <DEDUP_REMOVED lines=9> */
.L_x_171:
[----:B------:R-:W-:Y:S05]  /*9ac0*/  BSYNC B0 ;  /* 0x0000000000007941 */ /* 0x000fea0003800000 */
.L_x_170:
        /* <DEDUP_REMOVED lines=9> */
.L_x_173:
[----:B------:R-:W-:Y:S05]  /*9b60*/  BSYNC B0 ;  /* 0x0000000000007941 */ /* 0x000fea0003800000 */
.L_x_172:
        /* <DEDUP_REMOVED lines=9> */
.L_x_175:
[----:B------:R-:W-:Y:S05]  /*9c00*/  BSYNC B0 ;  /* 0x0000000000007941 */ /* 0x000fea0003800000 */
.L_x_174:
        /* <DEDUP_REMOVED lines=9> */
.L_x_177:
[----:B------:R-:W-:Y:S05]  /*9ca0*/  BSYNC B0 ;  /* 0x0000000000007941 */ /* 0x000fea0003800000 */
.L_x_176:
        /* <DEDUP_REMOVED lines=9> */
.L_x_179:
[----:B------:R-:W-:Y:S05]  /*9d40*/  BSYNC B0 ;  /* 0x0000000000007941 */ /* 0x000fea0003800000 */
.L_x_178:
        /* <DEDUP_REMOVED lines=9> */
.L_x_181:
[----:B------:R-:W-:Y:S05]  /*9de0*/  BSYNC B0 ;  /* 0x0000000000007941 */ /* 0x000fea0003800000 */
.L_x_180:
        /* <DEDUP_REMOVED lines=9> */
.L_x_183:
[----:B------:R-:W-:Y:S05]  /*9e80*/  BSYNC B0 ;  /* 0x0000000000007941 */ /* 0x000fea0003800000 */
.L_x_182:
        /* <DEDUP_REMOVED lines=9> */
.L_x_185:
[----:B------:R-:W-:Y:S05]  /*9f20*/  BSYNC B0 ;  /* 0x0000000000007941 */ /* 0x000fea0003800000 */
.L_x_184:
        /* <DEDUP_REMOVED lines=9> */
.L_x_187:
[----:B------:R-:W-:Y:S05]  /*9fc0*/  BSYNC B0 ;  /* 0x0000000000007941 */ /* 0x000fea0003800000 */
.L_x_186:
        /* <DEDUP_REMOVED lines=9> */
.L_x_189:
[----:B------:R-:W-:Y:S05]  /*a060*/  BSYNC B0 ;  /* 0x0000000000007941 */ /* 0x000fea0003800000 */
.L_x_188:
        /* <DEDUP_REMOVED lines=9> */
.L_x_191:
[----:B------:R-:W-:Y:S05]  /*a100*/  BSYNC B0 ;  /* 0x0000000000007941 */ /* 0x000fea0003800000 */
.L_x_190:
        /* <DEDUP_REMOVED lines=9> */
.L_x_193:
[----:B------:R-:W-:Y:S05]  /*a1a0*/  BSYNC B0 ;  /* 0x0000000000007941 */ /* 0x000fea0003800000 */
.L_x_192:
        /* <DEDUP_REMOVED lines=9> */
.L_x_195:
[----:B------:R-:W-:Y:S05]  /*a240*/  BSYNC B0 ;  /* 0x0000000000007941 */ /* 0x000fea0003800000 */
.L_x_194:
        /* <DEDUP_REMOVED lines=9> */
.L_x_197:
[----:B------:R-:W-:Y:S05]  /*a2e0*/  BSYNC B0 ;  /* 0x0000000000007941 */ /* 0x000fea0003800000 */
.L_x_196:
        /* <DEDUP_REMOVED lines=9> */
.L_x_199:
[----:B------:R-:W-:Y:S05]  /*a380*/  BSYNC B0 ;  /* 0x0000000000007941 */ /* 0x000fea0003800000 */
.L_x_198:
        /* <DEDUP_REMOVED lines=9> */
.L_x_201:
[----:B------:R-:W-:Y:S05]  /*a420*/  BSYNC B0 ;  /* 0x0000000000007941 */ /* 0x000fea0003800000 */
.L_x_200:
        /* <DEDUP_REMOVED lines=9> */
.L_x_203:
[----:B------:R-:W-:Y:S05]  /*a4c0*/  BSYNC B0 ;  /* 0x0000000000007941 */ /* 0x000fea0003800000 */
.L_x_202:
        /* <DEDUP_REMOVED lines=9> */
.L_x_205:
[----:B------:R-:W-:Y:S05]  /*a560*/  BSYNC B0 ;  /* 0x0000000000007941 */ /* 0x000fea0003800000 */
.L_x_204:
        /* <DEDUP_REMOVED lines=9> */
.L_x_207:
[----:B------:R-:W-:Y:S05]  /*a600*/  BSYNC B0 ;  /* 0x0000000000007941 */ /* 0x000fea0003800000 */
.L_x_206:
        /* <DEDUP_REMOVED lines=9> */
.L_x_209:
[----:B------:R-:W-:Y:S05]  /*a6a0*/  BSYNC B0 ;  /* 0x0000000000007941 */ /* 0x000fea0003800000 */
.L_x_208:
        /* <DEDUP_REMOVED lines=9> */
.L_x_211:
[----:B------:R-:W-:Y:S05]  /*a740*/  BSYNC B0 ;  /* 0x0000000000007941 */ /* 0x000fea0003800000 */
.L_x_210:
        /* <DEDUP_REMOVED lines=9> */
.L_x_213:
[----:B------:R-:W-:Y:S05]  /*a7e0*/  BSYNC B0 ;  /* 0x0000000000007941 */ /* 0x000fea0003800000 */
.L_x_212:
        /* <DEDUP_REMOVED lines=9> */
.L_x_215:
[----:B------:R-:W-:Y:S05]  /*a880*/  BSYNC B0 ;  /* 0x0000000000007941 */ /* 0x000fea0003800000 */
.L_x_214:
        /* <DEDUP_REMOVED lines=9> */
.L_x_217:
[----:B------:R-:W-:Y:S05]  /*a920*/  BSYNC B0 ;  /* 0x0000000000007941 */ /* 0x000fea0003800000 */
.L_x_216:
        /* <DEDUP_REMOVED lines=9> */
.L_x_219:
[----:B------:R-:W-:Y:S05]  /*a9c0*/  BSYNC B0 ;  /* 0x0000000000007941 */ /* 0x000fea0003800000 */
.L_x_218:
        /* <DEDUP_REMOVED lines=9> */
.L_x_221:
[----:B------:R-:W-:Y:S05]  /*aa60*/  BSYNC B0 ;  /* 0x0000000000007941 */ /* 0x000fea0003800000 */
.L_x_220:
        /* <DEDUP_REMOVED lines=9> */
.L_x_223:
[----:B------:R-:W-:Y:S05]  /*ab00*/  BSYNC B0 ;  /* 0x0000000000007941 */ /* 0x000fea0003800000 */
.L_x_222:
        /* <DEDUP_REMOVED lines=9> */
.L_x_225:
[----:B------:R-:W-:Y:S05]  /*aba0*/  BSYNC B0 ;  /* 0x0000000000007941 */ /* 0x000fea0003800000 */
.L_x_224:
        /* <DEDUP_REMOVED lines=9> */
.L_x_227:
[----:B------:R-:W-:Y:S05]  /*ac40*/  BSYNC B0 ;  /* 0x0000000000007941 */ /* 0x000fea0003800000 */
.L_x_226:
        /* <DEDUP_REMOVED lines=9> */
.L_x_229:
[----:B------:R-:W-:Y:S05]  /*ace0*/  BSYNC B0 ;  /* 0x0000000000007941 */ /* 0x000fea0003800000 */
.L_x_228:
        /* <DEDUP_REMOVED lines=9> */
.L_x_231:
[----:B------:R-:W-:Y:S05]  /*ad80*/  BSYNC B0 ;  /* 0x0000000000007941 */ /* 0x000fea0003800000 */
.L_x_230:
        /* <DEDUP_REMOVED lines=9> */
.L_x_233:
[----:B------:R-:W-:Y:S05]  /*ae20*/  BSYNC B0 ;  /* 0x0000000000007941 */ /* 0x000fea0003800000 */
.L_x_232:
        /* <DEDUP_REMOVED lines=9> */
.L_x_235:
[----:B------:R-:W-:Y:S05]  /*aec0*/  BSYNC B0 ;  /* 0x0000000000007941 */ /* 0x000fea0003800000 */
.L_x_234:
        /* <DEDUP_REMOVED lines=9> */
.L_x_237:
[----:B------:R-:W-:Y:S05]  /*af60*/  BSYNC B0 ;  /* 0x0000000000007941 */ /* 0x000fea0003800000 */
.L_x_236:
        /* <DEDUP_REMOVED lines=9> */
.L_x_239:
[----:B------:R-:W-:Y:S05]  /*b000*/  BSYNC B0 ;  /* 0x0000000000007941 */ /* 0x000fea0003800000 */
.L_x_238:
        /* <DEDUP_REMOVED lines=9> */
.L_x_241:
[----:B------:R-:W-:Y:S05]  /*b0a0*/  BSYNC B0 ;  /* 0x0000000000007941 */ /* 0x000fea0003800000 */
.L_x_240:
        /* <DEDUP_REMOVED lines=9> */
.L_x_243:
[----:B------:R-:W-:Y:S05]  /*b140*/  BSYNC B0 ;  /* 0x0000000000007941 */ /* 0x000fea0003800000 */
.L_x_242:
        /* <DEDUP_REMOVED lines=9> */
.L_x_245:
[----:B------:R-:W-:Y:S05]  /*b1e0*/  BSYNC B0 ;  /* 0x0000000000007941 */ /* 0x000fea0003800000 */
.L_x_244:
        /* <DEDUP_REMOVED lines=9> */
.L_x_247:
[----:B------:R-:W-:Y:S05]  /*b280*/  BSYNC B0 ;  /* 0x0000000000007941 */ /* 0x000fea0003800000 */
.L_x_246:
        /* <DEDUP_REMOVED lines=9> */
.L_x_249:
[----:B------:R-:W-:Y:S05]  /*b320*/  BSYNC B0 ;  /* 0x0000000000007941 */ /* 0x000fea0003800000 */
.L_x_248:
        /* <DEDUP_REMOVED lines=9> */
.L_x_251:
[----:B------:R-:W-:Y:S05]  /*b3c0*/  BSYNC B0 ;  /* 0x0000000000007941 */ /* 0x000fea0003800000 */
.L_x_250:
        /* <DEDUP_REMOVED lines=9> */
.L_x_253:
[----:B------:R-:W-:Y:S05]  /*b460*/  BSYNC B0 ;  /* 0x0000000000007941 */ /* 0x000fea0003800000 */
.L_x_252:
        /* <DEDUP_REMOVED lines=9> */
.L_x_255:
[----:B------:R-:W-:Y:S05]  /*b500*/  BSYNC B0 ;  /* 0x0000000000007941 */ /* 0x000fea0003800000 */
.L_x_254:
        /* <DEDUP_REMOVED lines=9> */
.L_x_257:
[----:B------:R-:W-:Y:S05]  /*b5a0*/  BSYNC B0 ;  /* 0x0000000000007941 */ /* 0x000fea0003800000 */
.L_x_256:
        /* <DEDUP_REMOVED lines=9> */
.L_x_259:
[----:B------:R-:W-:Y:S05]  /*b640*/  BSYNC B0 ;  /* 0x0000000000007941 */ /* 0x000fea0003800000 */
.L_x_258:
        /* <DEDUP_REMOVED lines=9> */
.L_x_261:
[----:B------:R-:W-:Y:S05]  /*b6e0*/  BSYNC B0 ;  /* 0x0000000000007941 */ /* 0x000fea0003800000 */
.L_x_260:
        /* <DEDUP_REMOVED lines=9> */
.L_x_263:
[----:B------:R-:W-:Y:S05]  /*b780*/  BSYNC B0 ;  /* 0x0000000000007941 */ /* 0x000fea0003800000 */
.L_x_262:
        /* <DEDUP_REMOVED lines=9> */
.L_x_265:
[----:B------:R-:W-:Y:S05]  /*b820*/  BSYNC B0 ;  /* 0x0000000000007941 */ /* 0x000fea0003800000 */
.L_x_264:
        /* <DEDUP_REMOVED lines=9> */
.L_x_267:
[----:B------:R-:W-:Y:S05]  /*b8c0*/  BSYNC B0 ;  /* 0x0000000000007941 */ /* 0x000fea0003800000 */
.L_x_266:
[----:B01--45:R-:W-:Y:S01]  /*b8d0*/  SHF.L.U32 R6, R15, 0x10, RZ ;  /* 0x000000100f067819 */ /* 0x033fe200000006ff */
        /* <DEDUP_REMOVED lines=8> */
.L_x_269:
[----:B------:R-:W-:Y:S05]  /*b960*/  BSYNC B0 ;  /* 0x0000000000007941 */ /* 0x000fea0003800000 */
.L_x_268:
[----:B0----5:R-:W-:Y:S01]  /*b970*/  IMAD.U32 R6, R15, 0x10000, RZ ;  /* 0x000100000f067824 */ /* 0x021fe200078e00ff */
[----:B------:R-:W-:Y:S01]  /*b980*/  ISETP.GT.AND P1, PT, R0, 0x79, P1 ;  /* 0x000000790000780c */ /* 0x000fe20000f24270 */
[----:B------:R-:W-:Y:S01]  /*b990*/  BSSY B0, `(.L_x_270) ;  /* 0x000000b000007945 */ /* 0x000fe20003800000 */
[----:B------:R-:W-:Y:S01]  /*b9a0*/  IADD3 R20, P0, R12, 0x80, RZ ;  /* 0x000000800c147810 */ /* 0x000fe20007f1e0ff */
[----:B------:R-:W-:Y:S01]  /*b9b0*/  FMUL R7, R6, UR22 ;  /* 0x0000001606077c20 */ /* 0x000fe20008400000 */
[----:B------:R-:W-:-:S03]  /*b9c0*/  @P2 IMAD.MOV.U32 R6, RZ, RZ, R18 ;  /* 0x000000ffff062224 */ /* 0x000fc600078e0012 */
[----:B------:R-:W-:-:S05]  /*b9d0*/  FFMA R7, R214, UR11, R7 ;  /* 0x0000000bd6077c23 */ /* 0x000fca0008000007 */
[----:B------:R-:W-:-:S04]  /*b9e0*/  F2FP.BF16.F32.PACK_AB R7, RZ, R7 ;  /* 0x00000007ff07723e */ /* 0x000fc800000010ff */
[----:B------:R-:W-:Y:S01]  /*b9f0*/  PRMT R8, R7, 0x7610, R8 ;  /* 0x0000761007087816 */ /* 0x000fe20000000008 */
[----:B------:R-:W-:-:S05]  /*ba00*/  @P2 IMAD.MOV.U32 R7, RZ, RZ, R19 ;  /* 0x000000ffff072224 */ /* 0x000fca00078e0013 */
[----:B------:R0:W-:Y:S01]  /*ba10*/  @P2 STG.E.U16 desc[UR20][R6.64+0xf0], R8 ;  /* 0x0000f00806002986 */ /* 0x0001e2000c101514 */
[----:B------:R-:W-:Y:S05]  /*ba20*/  @!P1 BRA `(.L_x_271) ;  /* 0x0000000000049947 */ /* 0x000fea0003800000 */
[----:B------:R4:W5:Y:S02]  /*ba30*/  LDG.E.LTC128B.U16 R15, desc[UR20][R4.64+0xf2] ;  /* 0x0000f214040f7981 */ /* 0x000964000c1e1520 */
.L_x_271:
[----:B------:R-:W-:Y:S05]  /*ba40*/  BSYNC B0 ;  /* 0x0000000000007941 */ /* 0x000fea0003800000 */
.L_x_270:
[----:B-12345:R-:W-:Y:S01]  /*ba50*/  IMAD.U32 R4, R15, 0x10000, RZ ;  /* 0x000100000f047824 */ /* 0x03efe200078e00ff */
[----:B------:R-:W-:Y:S01]  /*ba60*/  IADD3.X R5, RZ, R13, RZ, P0, !PT ;  /* 0x0000000dff057210 */ /* 0x000fe200007fe4ff */
[----:B0-----:R-:W-:Y:S01]  /*ba70*/  IMAD.WIDE.U32 R6, R20, UR16, R10 ;  /* 0x0000001014067c25 */ /* 0x001fe2000f8e000a */
[----:B------:R-:W-:-:S03]  /*ba80*/  ISETP.GT.AND P0, PT, R14, 0x80, PT ;  /* 0x000000800e00780c */ /* 0x000fc60003f04270 */
[----:B------:R-:W-:Y:S01]  /*ba90*/  FMUL R4, R4, UR22 ;  /* 0x0000001604047c20 */ /* 0x000fe20008400000 */
[----:B------:R-:W-:Y:S01]  /*baa0*/  IMAD R5, R5, UR16, RZ ;  /* 0x0000001005057c24 */ /* 0x000fe2000f8e02ff */
[----:B------:R-:W-:Y:S02]  /*bab0*/  ISETP.GT.AND P3, PT, R0, RZ, P0 ;  /* 0x000000ff0000720c */ /* 0x000fe40000764270 */
[----:B------:R-:W-:Y:S01]  /*bac0*/  FFMA R4, R215, UR11, R4 ;  /* 0x0000000bd7047c23 */ /* 0x000fe20008000004 */
[----:B------:R-:W-:-:S04]  /*bad0*/  IMAD R21, R20, UR17, R5 ;  /* 0x0000001114157c24 */ /* 0x000fc8000f8e0205 */
[----:B------:R-:W-:Y:S01]  /*bae0*/  F2FP.BF16.F32.PACK_AB R8, RZ, R4 ;  /* 0x00000004ff08723e */ /* 0x000fe200000010ff */
[----:B------:R-:W-:Y:S01]  /*baf0*/  IMAD.IADD R5, R7, 0x1, R21 ;  /* 0x0000000107057824 */ /* 0x000fe200078e0215 */
[----:B------:R-:W-:Y:S02]  /*bb00*/  LEA R4, P2, R6, UR18, 0x1 ;  /* 0x0000001206047c11 */ /* 0x000fe4000f8408ff */
[----:B------:R-:W-:Y:S02]  /*bb10*/  PRMT R9, R8, 0x7610, R9 ;  /* 0x0000761008097816 */ /* 0x000fe40000000009 */
[----:B------:R-:W-:-:S03]  /*bb20*/  LEA.HI.X R5, R6, UR19, R5, 0x1, P2 ;  /* 0x0000001306057c11 */ /* 0x000fc600090f0c05 */
[----:B------:R0:W-:Y:S04]  /*bb30*/  @P1 STG.E.U16 desc[UR20][R18.64+0xf2], R9 ;  /* 0x0000f20912001986 */ /* 0x0001e8000c101514 */
[----:B------:R-:W2:Y:S01]  /*bb40*/  @P3 LDG.E.LTC128B.U16 R15, desc[UR20][R4.64] ;  /* 0x00000014040f3981 */ /* 0x000ea2000c1e1520 */
[----:B------:R-:W-:Y:S01]  /*bb50*/  USHF.L.U32 UR4, UR14, 0x8, URZ ;  /* 0x000000080e047899 */ /* 0x000fe2000800063f */
[----:B------:R-:W-:Y:S01]  /*bb60*/  ISETP.GT.AND P2, PT, R0, 0x1, P0 ;  /* 0x000000010000780c */ /* 0x000fe20000744270 */
[----:B------:R-:W-:Y:S01]  /*bb70*/  USHF.L.U64.HI UR6, UR14, 0x8, UR15 ;  /* 0x000000080e067899 */ /* 0x000fe2000801020f */
[----:B------:R-:W-:Y:S03]  /*bb80*/  BSSY B0, `(.L_x_272) ;  /* 0x000000a000007945 */ /* 0x000fe60003800000 */
[----:B------:R-:W-:-:S04]  /*bb90*/  IADD3 R8, P1, R2, UR4, RZ ;  /* 0x0000000402087c10 */ /* 0x000fc8000ff3e0ff */
[----:B0-----:R-:W-:Y:S01]  /*bba0*/  IADD3.X R9, R3, UR6, RZ, P1, !PT ;  /* 0x0000000603097c10 */ /* 0x001fe20008ffe4ff */
[----:B--2---:R-:W-:-:S04]  /*bbb0*/  IMAD.U32 R6, R15, 0x10000, RZ ;  /* 0x000100000f067824 */ /* 0x004fc800078e00ff */
[----:B------:R-:W-:-:S04]  /*bbc0*/  FMUL R7, R6, UR22 ;  /* 0x0000001606077c20 */ /* 0x000fc80008400000 */
[----:B------:R-:W-:-:S05]  /*bbd0*/  FFMA R7, R88, UR11, R7 ;  /* 0x0000000b58077c23 */ /* 0x000fca0008000007 */
[----:B------:R-:W-:-:S05]  /*bbe0*/  F2FP.BF16.F32.PACK_AB R7, RZ, R7 ;  /* 0x00000007ff07723e */ /* 0x000fca00000010ff */
[----:B------:R0:W-:Y:S01]  /*bbf0*/  @P3 STG.E.U16 desc[UR20][R8.64], R7 ;  /* 0x0000000708003986 */ /* 0x0001e2000c101514 */
[----:B------:R-:W-:Y:S05]  /*bc00*/  @!P2 BRA `(.L_x_273) ;  /* 0x000000000004a947 */ /* 0x000fea0003800000 */
[----:B------:R1:W5:Y:S02]  /*bc10*/  LDG.E.LTC128B.U16 R15, desc[UR20][R4.64+0x2] ;  /* 0x00000214040f7981 */ /* 0x000364000c1e1520 */
.L_x_273:
[----:B------:R-:W-:Y:S05]  /*bc20*/  BSYNC B0 ;  /* 0x0000000000007941 */ /* 0x000fea0003800000 */
.L_x_272:
        /* <DEDUP_REMOVED lines=15> */
.L_x_275:
[----:B------:R-:W-:Y:S05]  /*bd20*/  BSYNC B0 ;  /* 0x0000000000007941 */ /* 0x000fea0003800000 */
.L_x_274:
        /* <DEDUP_REMOVED lines=11> */
.L_x_277:
[----:B------:R-:W-:Y:S05]  /*bde0*/  BSYNC B0 ;  /* 0x0000000000007941 */ /* 0x000fea0003800000 */
.L_x_276:
        /* <DEDUP_REMOVED lines=9> */
.L_x_279:
[----:B------:R-:W-:Y:S05]  /*be80*/  BSYNC B0 ;  /* 0x0000000000007941 */ /* 0x000fea0003800000 */
.L_x_278:
        /* <DEDUP_REMOVED lines=9> */
.L_x_281:
[----:B------:R-:W-:Y:S05]  /*bf20*/  BSYNC B0 ;  /* 0x0000000000007941 */ /* 0x000fea0003800000 */
.L_x_280:
        /* <DEDUP_REMOVED lines=9> */
.L_x_283:
[----:B------:R-:W-:Y:S05]  /*bfc0*/  BSYNC B0 ;  /* 0x0000000000007941 */ /* 0x000fea0003800000 */
.L_x_282:
        /* <DEDUP_REMOVED lines=13> */
.L_x_285:
[----:B------:R-:W-:Y:S05]  /*c0a0*/  BSYNC B0 ;  /* 0x0000000000007941 */ /* 0x000fea0003800000 */
.L_x_284:
        /* <DEDUP_REMOVED lines=9> */
.L_x_287:
[----:B------:R-:W-:Y:S05]  /*c140*/  BSYNC B0 ;  /* 0x0000000000007941 */ /* 0x000fea0003800000 */
.L_x_286:
        /* <DEDUP_REMOVED lines=9> */
.L_x_289:
[----:B------:R-:W-:Y:S05]  /*c1e0*/  BSYNC B0 ;  /* 0x0000000000007941 */ /* 0x000fea0003800000 */
.L_x_288:
        /* <DEDUP_REMOVED lines=9> */
.L_x_291:
[----:B------:R-:W-:Y:S05]  /*c280*/  BSYNC B0 ;  /* 0x0000000000007941 */ /* 0x000fea0003800000 */
.L_x_290:
        /* <DEDUP_REMOVED lines=9> */
.L_x_293:
[----:B------:R-:W-:Y:S05]  /*c320*/  BSYNC B0 ;  /* 0x0000000000007941 */ /* 0x000fea0003800000 */
.L_x_292:
        /* <DEDUP_REMOVED lines=9> */
.L_x_295:
[----:B------:R-:W-:Y:S05]  /*c3c0*/  BSYNC B0 ;  /* 0x0000000000007941 */ /* 0x000fea0003800000 */
.L_x_294:
        /* <DEDUP_REMOVED lines=9> */
.L_x_297:
[----:B------:R-:W-:Y:S05]  /*c460*/  BSYNC B0 ;  /* 0x0000000000007941 */ /* 0x000fea0003800000 */
.L_x_296:
        /* <DEDUP_REMOVED lines=9> */
.L_x_299:
[----:B------:R-:W-:Y:S05]  /*c500*/  BSYNC B0 ;  /* 0x0000000000007941 */ /* 0x000fea0003800000 */
.L_x_298:
        /* <DEDUP_REMOVED lines=9> */
.L_x_301:
[----:B------:R-:W-:Y:S05]  /*c5a0*/  BSYNC B0 ;  /* 0x0000000000007941 */ /* 0x000fea0003800000 */
.L_x_300:
        /* <DEDUP_REMOVED lines=9> */
.L_x_303:
[----:B------:R-:W-:Y:S05]  /*c640*/  BSYNC B0 ;  /* 0x0000000000007941 */ /* 0x000fea0003800000 */
.L_x_302:
        /* <DEDUP_REMOVED lines=9> */
.L_x_305:
[----:B------:R-:W-:Y:S05]  /*c6e0*/  BSYNC B0 ;  /* 0x0000000000007941 */ /* 0x000fea0003800000 */
.L_x_304:
        /* <DEDUP_REMOVED lines=9> */
.L_x_307:
[----:B------:R-:W-:Y:S05]  /*c780*/  BSYNC B0 ;  /* 0x0000000000007941 */ /* 0x000fea0003800000 */
.L_x_306:
        /* <DEDUP_REMOVED lines=9> */
.L_x_309:
[----:B------:R-:W-:Y:S05]  /*c820*/  BSYNC B0 ;  /* 0x0000000000007941 */ /* 0x000fea0003800000 */
.L_x_308:
        /* <DEDUP_REMOVED lines=9> */
.L_x_311:
[----:B------:R-:W-:Y:S05]  /*c8c0*/  BSYNC B0 ;  /* 0x0000000000007941 */ /* 0x000fea0003800000 */
.L_x_310:
        /* <DEDUP_REMOVED lines=9> */
.L_x_313:
[----:B------:R-:W-:Y:S05]  /*c960*/  BSYNC B0 ;  /* 0x0000000000007941 */ /* 0x000fea0003800000 */
.L_x_312:
        /* <DEDUP_REMOVED lines=9> */
.L_x_315:
[----:B------:R-:W-:Y:S05]  /*ca00*/  BSYNC B0 ;  /* 0x0000000000007941 */ /* 0x000fea0003800000 */
.L_x_314:
        /* <DEDUP_REMOVED lines=9> */
.L_x_317:
[----:B------:R-:W-:Y:S05]  /*caa0*/  BSYNC B0 ;  /* 0x0000000000007941 */ /* 0x000fea0003800000 */
.L_x_316:
        /* <DEDUP_REMOVED lines=9> */
.L_x_319:
[----:B------:R-:W-:Y:S05]  /*cb40*/  BSYNC B0 ;  /* 0x0000000000007941 */ /* 0x000fea0003800000 */
.L_x_318:
        /* <DEDUP_REMOVED lines=9> */
.L_x_321:
[----:B------:R-:W-:Y:S05]  /*cbe0*/  BSYNC B0 ;  /* 0x0000000000007941 */ /* 0x000fea0003800000 */
.L_x_320:
        /* <DEDUP_REMOVED lines=9> */
.L_x_323:
[----:B------:R-:W-:Y:S05]  /*cc80*/  BSYNC B0 ;  /* 0x0000000000007941 */ /* 0x000fea0003800000 */
.L_x_322:
        /* <DEDUP_REMOVED lines=9> */
.L_x_325:
[----:B------:R-:W-:Y:S05]  /*cd20*/  BSYNC B0 ;  /* 0x0000000000007941 */ /* 0x000fea0003800000 */
.L_x_324:
        /* <DEDUP_REMOVED lines=9> */
.L_x_327:
[----:B------:R-:W-:Y:S05]  /*cdc0*/  BSYNC B0 ;  /* 0x0000000000007941 */ /* 0x000fea0003800000 */
.L_x_326:
        /* <DEDUP_REMOVED lines=9> */
.L_x_329:
[----:B------:R-:W-:Y:S05]  /*ce60*/  BSYNC B0 ;  /* 0x0000000000007941 */ /* 0x000fea0003800000 */
.L_x_328:
        /* <DEDUP_REMOVED lines=9> */
.L_x_331:
[----:B------:R-:W-:Y:S05]  /*cf00*/  BSYNC B0 ;  /* 0x0000000000007941 */ /* 0x000fea0003800000 */
.L_x_330:
        /* <DEDUP_REMOVED lines=9> */
.L_x_333:
[----:B------:R-:W-:Y:S05]  /*cfa0*/  BSYNC B0 ;  /* 0x0000000000007941 */ /* 0x000fea0003800000 */
.L_x_332:
        /* <DEDUP_REMOVED lines=9> */
.L_x_335:
[----:B------:R-:W-:Y:S05]  /*d040*/  BSYNC B0 ;  /* 0x0000000000007941 */ /* 0x000fea0003800000 */
.L_x_334:
        /* <DEDUP_REMOVED lines=9> */
.L_x_337:
[----:B------:R-:W-:Y:S05]  /*d0e0*/  BSYNC B0 ;  /* 0x0000000000007941 */ /* 0x000fea0003800000 */
.L_x_336:
        /* <DEDUP_REMOVED lines=9> */
.L_x_339:
[----:B------:R-:W-:Y:S05]  /*d180*/  BSYNC B0 ;  /* 0x0000000000007941 */ /* 0x000fea0003800000 */
.L_x_338:
        /* <DEDUP_REMOVED lines=9> */
.L_x_341:
[----:B------:R-:W-:Y:S05]  /*d220*/  BSYNC B0 ;  /* 0x0000000000007941 */ /* 0x000fea0003800000 */
.L_x_340:
        /* <DEDUP_REMOVED lines=9> */
.L_x_343:
[----:B------:R-:W-:Y:S05]  /*d2c0*/  BSYNC B0 ;  /* 0x0000000000007941 */ /* 0x000fea0003800000 */
.L_x_342:
        /* <DEDUP_REMOVED lines=9> */
.L_x_345:
[----:B------:R-:W-:Y:S05]  /*d360*/  BSYNC B0 ;  /* 0x0000000000007941 */ /* 0x000fea0003800000 */
.L_x_344:
        /* <DEDUP_REMOVED lines=9> */
.L_x_347:
[----:B------:R-:W-:Y:S05]  /*d400*/  BSYNC B0 ;  /* 0x0000000000007941 */ /* 0x000fea0003800000 */
.L_x_346:
        /* <DEDUP_REMOVED lines=9> */
.L_x_349:
[----:B------:R-:W-:Y:S05]  /*d4a0*/  BSYNC B0 ;  /* 0x0000000000007941 */ /* 0x000fea0003800000 */
.L_x_348:
        /* <DEDUP_REMOVED lines=9> */
.L_x_351:
[----:B------:R-:W-:Y:S05]  /*d540*/  BSYNC B0 ;  /* 0x0000000000007941 */ /* 0x000fea0003800000 */
.L_x_350:
        /* <DEDUP_REMOVED lines=9> */
.L_x_353:
[----:B------:R-:W-:Y:S05]  /*d5e0*/  BSYNC B0 ;  /* 0x0000000000007941 */ /* 0x000fea0003800000 */
.L_x_352:
        /* <DEDUP_REMOVED lines=9> */
.L_x_355:
[----:B------:R-:W-:Y:S05]  /*d680*/  BSYNC B0 ;  /* 0x0000000000007941 */ /* 0x000fea0003800000 */
.L_x_354:
        /* <DEDUP_REMOVED lines=9> */
.L_x_357:
[----:B------:R-:W-:Y:S05]  /*d720*/  BSYNC B0 ;  /* 0x0000000000007941 */ /* 0x000fea0003800000 */
.L_x_356:
        /* <DEDUP_REMOVED lines=9> */
.L_x_359:
[----:B------:R-:W-:Y:S05]  /*d7c0*/  BSYNC B0 ;  /* 0x0000000000007941 */ /* 0x000fea0003800000 */
.L_x_358:
        /* <DEDUP_REMOVED lines=9> */
.L_x_361:
[----:B------:R-:W-:Y:S05]  /*d860*/  BSYNC B0 ;  /* 0x0000000000007941 */ /* 0x000fea0003800000 */
.L_x_360:
        /* <DEDUP_REMOVED lines=9> */
.L_x_363:
[----:B------:R-:W-:Y:S05]  /*d900*/  BSYNC B0 ;  /* 0x0000000000007941 */ /* 0x000fea0003800000 */
.L_x_362:
        /* <DEDUP_REMOVED lines=9> */
.L_x_365:
[----:B------:R-:W-:Y:S05]  /*d9a0*/  BSYNC B0 ;  /* 0x0000000000007941 */ /* 0x000fea0003800000 */
.L_x_364:
        /* <DEDUP_REMOVED lines=9> */
.L_x_367:
[----:B------:R-:W-:Y:S05]  /*da40*/  BSYNC B0 ;  /* 0x0000000000007941 */ /* 0x000fea0003800000 */
.L_x_366:
        /* <DEDUP_REMOVED lines=9> */
.L_x_369:
[----:B------:R-:W-:Y:S05]  /*dae0*/  BSYNC B0 ;  /* 0x0000000000007941 */ /* 0x000fea0003800000 */
.L_x_368:
        /* <DEDUP_REMOVED lines=9> */
.L_x_371:
[----:B------:R-:W-:Y:S05]  /*db80*/  BSYNC B0 ;  /* 0x0000000000007941 */ /* 0x000fea0003800000 */
.L_x_370:
        /* <DEDUP_REMOVED lines=9> */
.L_x_373:
[----:B------:R-:W-:Y:S05]  /*dc20*/  BSYNC B0 ;  /* 0x0000000000007941 */ /* 0x000fea0003800000 */
.L_x_372:
        /* <DEDUP_REMOVED lines=9> */
.L_x_375:
[----:B------:R-:W-:Y:S05]  /*dcc0*/  BSYNC B0 ;  /* 0x0000000000007941 */ /* 0x000fea0003800000 */
.L_x_374:
        /* <DEDUP_REMOVED lines=9> */
.L_x_377:
[----:B------:R-:W-:Y:S05]  /*dd60*/  BSYNC B0 ;  /* 0x0000000000007941 */ /* 0x000fea0003800000 */
.L_x_376:
        /* <DEDUP_REMOVED lines=9> */
.L_x_379:
[----:B------:R-:W-:Y:S05]  /*de00*/  BSYNC B0 ;  /* 0x0000000000007941 */ /* 0x000fea0003800000 */
.L_x_378:
        /* <DEDUP_REMOVED lines=9> */
.L_x_381:
[----:B------:R-:W-:Y:S05]  /*dea0*/  BSYNC B0 ;  /* 0x0000000000007941 */ /* 0x000fea0003800000 */
.L_x_380:
        /* <DEDUP_REMOVED lines=9> */
.L_x_383:
[----:B------:R-:W-:Y:S05]  /*df40*/  BSYNC B0 ;  /* 0x0000000000007941 */ /* 0x000fea0003800000 */
.L_x_382:
        /* <DEDUP_REMOVED lines=9> */
.L_x_385:
[----:B------:R-:W-:Y:S05]  /*dfe0*/  BSYNC B0 ;  /* 0x0000000000007941 */ /* 0x000fea0003800000 */
.L_x_384:
        /* <DEDUP_REMOVED lines=9> */
.L_x_387:
[----:B------:R-:W-:Y:S05]  /*e080*/  BSYNC B0 ;  /* 0x0000000000007941 */ /* 0x000fea0003800000 */
.L_x_386:
        /* <DEDUP_REMOVED lines=9> */
.L_x_389:
[----:B------:R-:W-:Y:S05]  /*e120*/  BSYNC B0 ;  /* 0x0000000000007941 */ /* 0x000fea0003800000 */
.L_x_388:
        /* <DEDUP_REMOVED lines=9> */
.L_x_391:
[----:B------:R-:W-:Y:S05]  /*e1c0*/  BSYNC B0 ;  /* 0x0000000000007941 */ /* 0x000fea0003800000 */
.L_x_390:
        /* <DEDUP_REMOVED lines=9> */
.L_x_393:
[----:B------:R-:W-:Y:S05]  /*e260*/  BSYNC B0 ;  /* 0x0000000000007941 */ /* 0x000fea0003800000 */
.L_x_392:
        /* <DEDUP_REMOVED lines=9> */
.L_x_395:
[----:B------:R-:W-:Y:S05]  /*e300*/  BSYNC B0 ;  /* 0x0000000000007941 */ /* 0x000fea0003800000 */
.L_x_394:
        /* <DEDUP_REMOVED lines=13> */
.L_x_397:
[----:B------:R-:W-:Y:S05]  /*e3e0*/  BSYNC B0 ;  /* 0x0000000000007941 */ /* 0x000fea0003800000 */
.L_x_396:
[----:B0----5:R-:W-:Y:S01]  /*e3f0*/  IMAD.U32 R4, R15, 0x10000, RZ ;  /* 0x000100000f047824 */ /* 0x021fe200078e00ff */
[----:B------:R-:W-:Y:S01]  /*e400*/  IADD3.X R12, RZ, R13, RZ, P0, !PT ;  /* 0x0000000dff0c7210 */ /* 0x000fe200007fe4ff */
[----:B-1234-:R-:W-:Y:S01]  /*e410*/  IMAD.WIDE.U32 R6, R8, UR16, R10 ;  /* 0x0000001008067c25 */ /* 0x01efe2000f8e000a */
        /* <DEDUP_REMOVED lines=8> */
[----:B------:R-:W-:-:S03]  /*e4a0*/  LEA R4, P3, R6, UR18, 0x1 ;  /* 0x0000001206047c11 */ /* 0x000fc6000f8608ff */
[----:B------:R0:W-:Y:S01]  /*e4b0*/  @P1 STG.E.U16 desc[UR20][R18.64+0xf2], R9 ;  /* 0x0000f20912001986 */ /* 0x0001e2000c101514 */
[----:B------:R-:W-:-:S05]  /*e4c0*/  LEA.HI.X R5, R6, UR19, R5, 0x1, P3 ;  /* 0x0000001306057c11 */ /* 0x000fca00098f0c05 */
[----:B------:R-:W2:Y:S01]  /*e4d0*/  @P2 LDG.E.LTC128B.U16 R15, desc[UR20][R4.64] ;  /* 0x00000014040f2981 */ /* 0x000ea2000c1e1520 */
[----:B------:R-:W-:Y:S01]  /*e4e0*/  UIMAD UR4, UR15, 0x180, URZ ;  /* 0x000001800f0478a4 */ /* 0x000fe2000f8e023f */
[----:B------:R-:W-:Y:S01]  /*e4f0*/  ISETP.GT.AND P3, PT, R0, 0x1, P0 ;  /* 0x000000010000780c */ /* 0x000fe20000764270 */
[----:B------:R-:W-:Y:S01]  /*e500*/  BSSY B0, `(.L_x_398) ;  /* 0x000000d000007945 */ /* 0x000fe20003800000 */
[----:B0-----:R-:W-:-:S04]  /*e510*/  IMAD.U32 R9, RZ, RZ, UR14 ;  /* 0x0000000eff097e24 */ /* 0x001fc8000f8e00ff */
[----:B------:R-:W-:-:S04]  /*e520*/  IMAD.WIDE.U32 R2, R9, 0x180, R2 ;  /* 0x0000018009027825 */ /* 0x000fc800078e0002 */
[----:B--2---:R-:W-:-:S04]  /*e530*/  IMAD.U32 R6, R15, 0x10000, RZ ;  /* 0x000100000f067824 */ /* 0x004fc800078e00ff */
[----:B------:R-:W-:-:S04]  /*e540*/  FMUL R7, R6, UR22 ;  /* 0x0000001606077c20 */ /* 0x000fc80008400000 */
[----:B------:R-:W-:-:S05]  /*e550*/  FFMA R7, R24, UR11, R7 ;  /* 0x0000000b18077c23 */ /* 0x000fca0008000007 */
[----:B------:R-:W-:Y:S01]  /*e560*/  F2FP.BF16.F32.PACK_AB R6, RZ, R7 ;  /* 0x00000007ff06723e */ /* 0x000fe200000010ff */
[----:B------:R-:W-:-:S03]  /*e570*/  VIADD R7, R3, UR4 ;  /* 0x0000000403077c36 */ /* 0x000fc60008000000 */
[----:B------:R-:W-:Y:S02]  /*e580*/  PRMT R9, R6, 0x7610, R9 ;  /* 0x0000761006097816 */ /* 0x000fe40000000009 */
[----:B------:R-:W-:-:S05]  /*e590*/  @P2 MOV R6, R2 ;  /* 0x0000000200062202 */ /* 0x000fca0000000f00 */
[----:B------:R0:W-:Y:S01]  /*e5a0*/  @P2 STG.E.U16 desc[UR20][R6.64], R9 ;  /* 0x0000000906002986 */ /* 0x0001e2000c101514 */
[----:B------:R-:W-:Y:S05]  /*e5b0*/  @!P3 BRA `(.L_x_399) ;  /* 0x000000000004b947 */ /* 0x000fea0003800000 */
[----:B------:R1:W5:Y:S02]  /*e5c0*/  LDG.E.LTC128B.U16 R15, desc[UR20][R4.64+0x2] ;  /* 0x00000214040f7981 */ /* 0x000364000c1e1520 */
.L_x_399:
[----:B------:R-:W-:Y:S05]  /*e5d0*/  BSYNC B0 ;  /* 0x0000000000007941 */ /* 0x000fea0003800000 */
.L_x_398:
[----:B0-----:R-:W-:Y:S01]  /*e5e0*/  IMAD.WIDE.U32 R8, R8, R17, UR12 ;  /* 0x0000000c08087e25 */ /* 0x001fe2000f8e0011 */
[----:B------:R-:W-:Y:S01]  /*e5f0*/  ISETP.GT.AND P1, PT, R14, 0xc8, PT ;  /* 0x000000c80e00780c */ /* 0x000fe20003f24270 */
[----:B------:R-:W-:Y:S02]  /*e600*/  BSSY B0, `(.L_x_400) ;  /* 0x000000f000007945 */ /* 0x000fe40003800000 */
[----:B-----5:R-:W-:Y:S01]  /*e610*/  IMAD.U32 R12, R15, 0x10000, RZ ;  /* 0x000100000f0c7824 */ /* 0x020fe200078e00ff */
[----:B------:R-:W-:Y:S02]  /*e620*/  IADD3 R10, P2, R10, R8, RZ ;  /* 0x000000080a0a7210 */ /* 0x000fe40007f5e0ff */
[----:B------:R-:W-:Y:S01]  /*e630*/  ISETP.GT.AND P4, PT, R0, RZ, P1 ;  /* 0x000000ff0000720c */ /* 0x000fe20000f84270 */
[----:B------:R-:W-:Y:S01]  /*e640*/  FMUL R12, R12, UR22 ;  /* 0x000000160c0c7c20 */ /* 0x000fe20008400000 */
[----:B------:R-:W-:Y:S01]  /*e650*/  IADD3.X R9, R11, R13, R9, P2, !PT ;  /* 0x0000000d0b097210 */ /* 0x000fe200017fe409 */
[----:B------:R-:W-:Y:S01]  /*e660*/  @P3 IMAD.MOV.U32 R11, RZ, RZ, R7 ;  /* 0x000000ffff0b3224 */ /* 0x000fe200078e0007 */
[----:B------:R-:W-:Y:S01]  /*e670*/  LEA R8, P2, R10, UR18, 0x1 ;  /* 0x000000120a087c11 */ /* 0x000fe2000f8408ff */
[----:B------:R-:W-:-:S03]  /*e680*/  FFMA R12, R25, UR11, R12 ;  /* 0x0000000b190c7c23 */ /* 0x000fc6000800000c */
[----:B------:R-:W-:Y:S01]  /*e690*/  LEA.HI.X R9, R10, UR19, R9, 0x1, P2 ;  /* 0x000000130a097c11 */ /* 0x000fe200090f0c09 */
[----:B------:R-:W-:Y:S01]  /*e6a0*/  @P3 IMAD.MOV.U32 R10, RZ, RZ, R2 ;  /* 0x000000ffff0a3224 */ /* 0x000fe200078e0002 */
[----:B------:R-:W-:-:S05]  /*e6b0*/  F2FP.BF16.F32.PACK_AB R12, RZ, R12 ;  /* 0x0000000cff0c723e */ /* 0x000fca00000010ff */
[----:B------:R0:W-:Y:S01]  /*e6c0*/  @P3 STG.E.U16 desc[UR20][R10.64+0x2], R12 ;  /* 0x0000020c0a003986 */ /* 0x0001e2000c101514 */
[----:B------:R-:W-:Y:S05]  /*e6d0*/  @!P4 BRA `(.L_x_401) ;  /* 0x000000000004c947 */ /* 0x000fea0003800000 */
[----:B------:R2:W5:Y:S02]  /*e6e0*/  LDG.E.LTC128B.U16 R15, desc[UR20][R8.64] ;  /* 0x00000014080f7981 */ /* 0x000564000c1e1520 */
.L_x_401:
[----:B------:R-:W-:Y:S05]  /*e6f0*/  BSYNC B0 ;  /* 0x0000000000007941 */ /* 0x000fea0003800000 */
.L_x_400:
[----:B0----5:R-:W-:Y:S01]  /*e700*/  IMAD.U32 R10, R15, 0x10000, RZ ;  /* 0x000100000f0a7824 */ /* 0x021fe200078e00ff */
[----:B------:R-:W-:Y:S01]  /*e710*/  ISETP.GT.AND P3, PT, R0, 0x1, P1 ;  /* 0x000000010000780c */ /* 0x000fe20000f64270 */
[----:B------:R-:W-:Y:S02]  /*e720*/  BSSY B0, `(.L_x_402) ;  /* 0x0000009000007945 */ /* 0x000fe40003800000 */
[----:B------:R-:W-:Y:S01]  /*e730*/  FMUL R11, R10, UR22 ;  /* 0x000000160a0b7c20 */ /* 0x000fe20008400000 */
[----:B------:R-:W-:-:S03]  /*e740*/  IADD3 R10, P2, R2, UR8, RZ ;  /* 0x00000008020a7c10 */ /* 0x000fc6000ff5e0ff */
[----:B------:R-:W-:-:S05]  /*e750*/  FFMA R11, R26, UR11, R11 ;  /* 0x0000000b1a0b7c23 */ /* 0x000fca000800000b */
[----:B------:R-:W-:Y:S02]  /*e760*/  F2FP.BF16.F32.PACK_AB R12, RZ, R11 ;  /* 0x0000000bff0c723e */ /* 0x000fe400000010ff */
[----:B------:R-:W-:-:S05]  /*e770*/  IADD3.X R11, R7, UR5, RZ, P2, !PT ;  /* 0x00000005070b7c10 */ /* 0x000fca00097fe4ff */
[----:B------:R0:W-:Y:S01]  /*e780*/  @P4 STG.E.U16 desc[UR20][R10.64], R12 ;  /* 0x0000000c0a004986 */ /* 0x0001e2000c101514 */
[----:B------:R-:W-:Y:S05]  /*e790*/  @!P3 BRA `(.L_x_403) ;  /* 0x000000000004b947 */ /* 0x000fea0003800000 */
[----:B------:R3:W5:Y:S02]  /*e7a0*/  LDG.E.LTC128B.U16 R15, desc[UR20][R8.64+0x2] ;  /* 0x00000214080f7981 */ /* 0x000764000c1e1520 */
.L_x_403:
[----:B------:R-:W-:Y:S05]  /*e7b0*/  BSYNC B0 ;  /* 0x0000000000007941 */ /* 0x000fea0003800000 */
.L_x_402:
        /* <DEDUP_REMOVED lines=9> */
.L_x_405:
[----:B------:R-:W-:Y:S05]  /*e850*/  BSYNC B0 ;  /* 0x0000000000007941 */ /* 0x000fea0003800000 */
.L_x_404:
[----:B0----5:R-:W-:Y:S01]  /*e860*/  IMAD.U32 R12, R15, 0x10000, RZ ;  /* 0x000100000f0c7824 */ /* 0x021fe200078e00ff */
[----:B------:R-:W-:Y:S01]  /*e870*/  ISETP.GT.AND P3, PT, R0, 0x9, P0 ;  /* 0x000000090000780c */ /* 0x000fe20000764270 */
[----:B------:R-:W-:Y:S02]  /*e880*/  BSSY B0, `(.L_x_406) ;  /* 0x000000a000007945 */ /* 0x000fe40003800000 */
        /* <DEDUP_REMOVED lines=9> */
.L_x_407:
[----:B------:R-:W-:Y:S05]  /*e920*/  BSYNC B0 ;  /* 0x0000000000007941 */ /* 0x000fea0003800000 */
.L_x_406:
[----:B0----5:R-:W-:Y:S01]  /*e930*/  IMAD.U32 R12, R15, 0x10000, RZ ;  /* 0x000100000f0c7824 */ /* 0x021fe200078e00ff */
[----:B------:R-:W-:Y:S01]  /*e940*/  ISETP.GT.AND P4, PT, R0, 0x8, P1 ;  /* 0x000000080000780c */ /* 0x000fe20000f84270 */
[----:B------:R-:W-:Y:S01]  /*e950*/  @P3 IMAD.MOV.U32 R13, RZ, RZ, R7 ;  /* 0x000000ffff0d3224 */ /* 0x000fe200078e0007 */
[----:B------:R-:W-:Y:S01]  /*e960*/  BSSY B0, `(.L_x_408) ;  /* 0x0000009000007945 */ /* 0x000fe20003800000 */
[----:B------:R-:W-:-:S04]  /*e970*/  FMUL R12, R12, UR22 ;  /* 0x000000160c0c7c20 */ /* 0x000fc80008400000 */
[----:B------:R-:W-:-:S05]  /*e980*/  FFMA R12, R29, UR11, R12 ;  /* 0x0000000b1d0c7c23 */ /* 0x000fca000800000c */
[----:B------:R-:W-:-:S04]  /*e990*/  F2FP.BF16.F32.PACK_AB R12, RZ, R12 ;  /* 0x0000000cff0c723e */ /* 0x000fc800000010ff */
[----:B------:R-:W-:Y:S02]  /*e9a0*/  PRMT R14, R12, 0x7610, R14 ;  /* 0x000076100c0e7816 */ /* 0x000fe4000000000e */
[----:B------:R-:W-:-:S05]  /*e9b0*/  @P3 MOV R12, R2 ;  /* 0x00000002000c3202 */ /* 0x000fca0000000f00 */
[----:B------:R0:W-:Y:S01]  /*e9c0*/  @P3 STG.E.U16 desc[UR20][R12.64+0x12], R14 ;  /* 0x0000120e0c003986 */ /* 0x0001e2000c101514 */
[----:B------:R-:W-:Y:S05]  /*e9d0*/  @!P4 BRA `(.L_x_409) ;  /* 0x000000000004c947 */ /* 0x000fea0003800000 */
[----:B------:R0:W5:Y:S02]  /*e9e0*/  LDG.E.LTC128B.U16 R15, desc[UR20][R8.64+0x10] ;  /* 0x00001014080f7981 */ /* 0x000164000c1e1520 */
.L_x_409:
[----:B------:R-:W-:Y:S05]  /*e9f0*/  BSYNC B0 ;  /* 0x0000000000007941 */ /* 0x000fea0003800000 */
.L_x_408:
        /* <DEDUP_REMOVED lines=9> */
.L_x_411:
[----:B------:R-:W-:Y:S05]  /*ea90*/  BSYNC B0 ;  /* 0x0000000000007941 */ /* 0x000fea0003800000 */
.L_x_410:
        /* <DEDUP_REMOVED lines=9> */
.L_x_413:
[----:B------:R-:W-:Y:S05]  /*eb30*/  BSYNC B0 ;  /* 0x0000000000007941 */ /* 0x000fea0003800000 */
.L_x_412:
[----:B0----5:R-:W-:Y:S01]  /*eb40*/  IMAD.U32 R12, R15, 0x10000, RZ ;  /* 0x000100000f0c7824 */ /* 0x021fe200078e00ff */
[----:B------:R-:W-:Y:S01]  /*eb50*/  ISETP.GT.AND P3, PT, R0, 0x11, P0 ;  /* 0x000000110000780c */ /* 0x000fe20000764270 */
[----:B------:R-:W-:Y:S02]  /*eb60*/  BSSY B0, `(.L_x_414) ;  /* 0x000000a000007945 */ /* 0x000fe40003800000 */
[----:B------:R-:W-:Y:S01]  /*eb70*/  FMUL R13, R12, UR22 ;  /* 0x000000160c0d7c20 */ /* 0x000fe20008400000 */
[----:B------:R-:W-:-:S03]  /*eb80*/  @P4 MOV R12, R2 ;  /* 0x00000002000c4202 */ /* 0x000fc60000000f00 */
[----:B------:R-:W-:-:S05]  /*eb90*/  FFMA R13, R32, UR11, R13 ;  /* 0x0000000b200d7c23 */ /* 0x000fca000800000d */
[----:B------:R-:W-:-:S04]  /*eba0*/  F2FP.BF16.F32.PACK_AB R13, RZ, R13 ;  /* 0x0000000dff0d723e */ /* 0x000fc800000010ff */
[----:B------:R-:W-:Y:S01]  /*ebb0*/  PRMT R14, R13, 0x7610, R14 ;  /* 0x000076100d0e7816 */ /* 0x000fe2000000000e */
[----:B------:R-:W-:-:S05]  /*ebc0*/  @P4 IMAD.MOV.U32 R13, RZ, RZ, R7 ;  /* 0x000000ffff0d4224 */ /* 0x000fca00078e0007 */
[----:B------:R0:W-:Y:S01]  /*ebd0*/  @P4 STG.E.U16 desc[UR20][R12.64+0x20], R14 ;  /* 0x0000200e0c004986 */ /* 0x0001e2000c101514 */
[----:B------:R-:W-:Y:S05]  /*ebe0*/  @!P3 BRA `(.L_x_415) ;  /* 0x000000000004b947 */ /* 0x000fea0003800000 */
[----:B------:R0:W5:Y:S02]  /*ebf0*/  LDG.E.LTC128B.U16 R15, desc[UR20][R4.64+0x22] ;  /* 0x00002214040f7981 */ /* 0x000164000c1e1520 */
.L_x_415:
[----:B------:R-:W-:Y:S05]  /*ec00*/  BSYNC B0 ;  /* 0x0000000000007941 */ /* 0x000fea0003800000 */
.L_x_414:
[----:B0----5:R-:W-:Y:S01]  /*ec10*/  IMAD.U32 R12, R15, 0x10000, RZ ;  /* 0x000100000f0c7824 */ /* 0x021fe200078e00ff */
[----:B------:R-:W-:Y:S01]  /*ec20*/  ISETP.GT.AND P4, PT, R0, 0x10, P1 ;  /* 0x000000100000780c */ /* 0x000fe20000f84270 */
[----:B------:R-:W-:Y:S01]  /*ec30*/  @P3 IMAD.MOV.U32 R13, RZ, RZ, R7 ;  /* 0x000000ffff0d3224 */ /* 0x000fe200078e0007 */
[----:B------:R-:W-:Y:S01]  /*ec40*/  BSSY B0, `(.L_x_416) ;  /* 0x0000009000007945 */ /* 0x000fe20003800000 */
[----:B------:R-:W-:-:S04]  /*ec50*/  FMUL R12, R12, UR22 ;  /* 0x000000160c0c7c20 */ /* 0x000fc80008400000 */
[----:B------:R-:W-:-:S05]  /*ec60*/  FFMA R12, R33, UR11, R12 ;  /* 0x0000000b210c7c23 */ /* 0x000fca000800000c */
[----:B------:R-:W-:-:S04]  /*ec70*/  F2FP.BF16.F32.PACK_AB R12, RZ, R12 ;  /* 0x0000000cff0c723e */ /* 0x000fc800000010ff */
[----:B------:R-:W-:Y:S01]  /*ec80*/  PRMT R14, R12, 0x7610, R14 ;  /* 0x000076100c0e7816 */ /* 0x000fe2000000000e */
[----:B------:R-:W-:-:S05]  /*ec90*/  @P3 IMAD.MOV.U32 R12, RZ, RZ, R2 ;  /* 0x000000ffff0c3224 */ /* 0x000fca00078e0002 */
[----:B------:R0:W-:Y:S01]  /*eca0*/  @P3 STG.E.U16 desc[UR20][R12.64+0x22], R14 ;  /* 0x0000220e0c003986 */ /* 0x0001e2000c101514 */
[----:B------:R-:W-:Y:S05]  /*ecb0*/  @!P4 BRA `(.L_x_417) ;  /* 0x000000000004c947 */ /* 0x000fea0003800000 */
[----:B------:R0:W5:Y:S02]  /*ecc0*/  LDG.E.LTC128B.U16 R15, desc[UR20][R8.64+0x20] ;  /* 0x00002014080f7981 */ /* 0x000164000c1e1520 */
.L_x_417:
[----:B------:R-:W-:Y:S05]  /*ecd0*/  BSYNC B0 ;  /* 0x0000000000007941 */ /* 0x000fea0003800000 */
.L_x_416:
        /* <DEDUP_REMOVED lines=9> */
.L_x_419:
[----:B------:R-:W-:Y:S05]  /*ed70*/  BSYNC B0 ;  /* 0x0000000000007941 */ /* 0x000fea0003800000 */
.L_x_418:
        /* <DEDUP_REMOVED lines=9> */
.L_x_421:
[----:B------:R-:W-:Y:S05]  /*ee10*/  BSYNC B0 ;  /* 0x0000000000007941 */ /* 0x000fea0003800000 */
.L_x_420:
        /* <DEDUP_REMOVED lines=12> */
.L_x_423:
[----:B------:R-:W-:Y:S05]  /*eee0*/  BSYNC B0 ;  /* 0x0000000000007941 */ /* 0x000fea0003800000 */
.L_x_422:
[----:B0----5:R-:W-:Y:S01]  /*eef0*/  SHF.L.U32 R12, R15, 0x10, RZ ;  /* 0x000000100f0c7819 */ /* 0x021fe200000006ff */
[----:B------:R-:W-:Y:S01]  /*ef00*/  @P3 IMAD.MOV.U32 R13, RZ, RZ, R7 ;  /* 0x000000ffff0d3224 */ /* 0x000fe200078e0007 */
[----:B------:R-:W-:Y:S01]  /*ef10*/  ISETP.GT.AND P4, PT, R0, 0x18, P1 ;  /* 0x000000180000780c */ /* 0x000fe20000f84270 */
[----:B------:R-:W-:Y:S02]  /*ef20*/  BSSY B0, `(.L_x_424) ;  /* 0x0000009000007945 */ /* 0x000fe40003800000 */
        /* <DEDUP_REMOVED lines=8> */
.L_x_425:
[----:B------:R-:W-:Y:S05]  /*efb0*/  BSYNC B0 ;  /* 0x0000000000007941 */ /* 0x000fea0003800000 */
.L_x_424:
        /* <DEDUP_REMOVED lines=9> */
.L_x_427:
[----:B------:R-:W-:Y:S05]  /*f050*/  BSYNC B0 ;  /* 0x0000000000007941 */ /* 0x000fea0003800000 */
.L_x_426:
        /* <DEDUP_REMOVED lines=9> */
.L_x_429:
[----:B------:R-:W-:Y:S05]  /*f0f0*/  BSYNC B0 ;  /* 0x0000000000007941 */ /* 0x000fea0003800000 */
.L_x_428:
[----:B0----5:R-:W-:Y:S01]  /*f100*/  SHF.L.U32 R12, R15, 0x10, RZ ;  /* 0x000000100f0c7819 */ /* 0x021fe200000006ff */
[----:B------:R-:W-:Y:S01]  /*f110*/  BSSY B0, `(.L_x_430) ;  /* 0x000000b000007945 */ /* 0x000fe20003800000 */
[----:B------:R-:W-:-:S03]  /*f120*/  ISETP.GT.AND P3, PT, R0, 0x21, P0 ;  /* 0x000000210000780c */ /* 0x000fc60000764270 */
        /* <DEDUP_REMOVED lines=9> */
.L_x_431:
[----:B------:R-:W-:Y:S05]  /*f1c0*/  BSYNC B0 ;  /* 0x0000000000007941 */ /* 0x000fea0003800000 */
.L_x_430:
[----:B0----5:R-:W-:Y:S01]  /*f1d0*/  IMAD.U32 R12, R15, 0x10000, RZ ;  /* 0x000100000f0c7824 */ /* 0x021fe200078e00ff */
[----:B------:R-:W-:Y:S01]  /*f1e0*/  @P3 MOV R13, R7 ;  /* 0x00000007000d3202 */ /* 0x000fe20000000f00 */
[----:B------:R-:W-:Y:S01]  /*f1f0*/  BSSY B0, `(.L_x_432) ;  /* 0x000000a000007945 */ /* 0x000fe20003800000 */
[----:B------:R-:W-:Y:S01]  /*f200*/  ISETP.GT.AND P4, PT, R0, 0x20, P1 ;  /* 0x000000200000780c */ /* 0x000fe20000f84270 */
        /* <DEDUP_REMOVED lines=8> */
.L_x_433:
[----:B------:R-:W-:Y:S05]  /*f290*/  BSYNC B0 ;  /* 0x0000000000007941 */ /* 0x000fea0003800000 */
.L_x_432:
        /* <DEDUP_REMOVED lines=9> */
.L_x_435:
[----:B------:R-:W-:Y:S05]  /*f330*/  BSYNC B0 ;  /* 0x0000000000007941 */ /* 0x000fea0003800000 */
.L_x_434:
        /* <DEDUP_REMOVED lines=9> */
.L_x_437:
[----:B------:R-:W-:Y:S05]  /*f3d0*/  BSYNC B0 ;  /* 0x0000000000007941 */ /* 0x000fea0003800000 */
.L_x_436:
[----:B0----5:R-:W-:Y:S01]  /*f3e0*/  IMAD.U32 R12, R15, 0x10000, RZ ;  /* 0x000100000f0c7824 */ /* 0x021fe200078e00ff */
[----:B------:R-:W-:Y:S01]  /*f3f0*/  ISETP.GT.AND P3, PT, R0, 0x29, P0 ;  /* 0x000000290000780c */ /* 0x000fe20000764270 */
[----:B------:R-:W-:Y:S02]  /*f400*/  BSSY B0, `(.L_x_438) ;  /* 0x000000a000007945 */ /* 0x000fe40003800000 */
[----:B------:R-:W-:Y:S01]  /*f410*/  FMUL R13, R12, UR22 ;  /* 0x000000160c0d7c20 */ /* 0x000fe20008400000 */
[----:B------:R-:W-:-:S03]  /*f420*/  @P4 IMAD.MOV.U32 R12, RZ, RZ, R2 ;  /* 0x000000ffff0c4224 */ /* 0x000fc600078e0002 */
[----:B------:R-:W-:-:S05]  /*f430*/  FFMA R13, R44, UR11, R13 ;  /* 0x0000000b2c0d7c23 */ /* 0x000fca000800000d */
[----:B------:R-:W-:-:S04]  /*f440*/  F2FP.BF16.F32.PACK_AB R13, RZ, R13 ;  /* 0x0000000dff0d723e */ /* 0x000fc800000010ff */
[----:B------:R-:W-:Y:S02]  /*f450*/  PRMT R14, R13, 0x7610, R14 ;  /* 0x000076100d0e7816 */ /* 0x000fe4000000000e */
[----:B------:R-:W-:-:S05]  /*f460*/  @P4 MOV R13, R7 ;  /* 0x00000007000d4202 */ /* 0x000fca0000000f00 */
[----:B------:R0:W-:Y:S01]  /*f470*/  @P4 STG.E.U16 desc[UR20][R12.64+0x50], R14 ;  /* 0x0000500e0c004986 */ /* 0x0001e2000c101514 */
[----:B------:R-:W-:Y:S05]  /*f480*/  @!P3 BRA `(.L_x_439) ;  /* 0x000000000004b947 */ /* 0x000fea0003800000 */
[----:B------:R0:W5:Y:S02]  /*f490*/  LDG.E.LTC128B.U16 R15, desc[UR20][R4.64+0x52] ;  /* 0x00005214040f7981 */ /* 0x000164000c1e1520 */
.L_x_439:
[----:B------:R-:W-:Y:S05]  /*f4a0*/  BSYNC B0 ;  /* 0x0000000000007941 */ /* 0x000fea0003800000 */
.L_x_438:
        /* <DEDUP_REMOVED lines=12> */
.L_x_441:
[----:B------:R-:W-:Y:S05]  /*f570*/  BSYNC B0 ;  /* 0x0000000000007941 */ /* 0x000fea0003800000 */
.L_x_440:
        /* <DEDUP_REMOVED lines=9> */
.L_x_443:
[----:B------:R-:W-:Y:S05]  /*f610*/  BSYNC B0 ;  /* 0x0000000000007941 */ /* 0x000fea0003800000 */
.L_x_442:
        /* <DEDUP_REMOVED lines=9> */
.L_x_445:
[----:B------:R-:W-:Y:S05]  /*f6b0*/  BSYNC B0 ;  /* 0x0000000000007941 */ /* 0x000fea0003800000 */
.L_x_444:
        /* <DEDUP_REMOVED lines=12> */
.L_x_447:
[----:B------:R-:W-:Y:S05]  /*f780*/  BSYNC B0 ;  /* 0x0000000000007941 */ /* 0x000fea0003800000 */
.L_x_446:
        /* <DEDUP_REMOVED lines=12> */
.L_x_449:
[----:B------:R-:W-:Y:S05]  /*f850*/  BSYNC B0 ;  /* 0x0000000000007941 */ /* 0x000fea0003800000 */
.L_x_448:
[----:B-----5:R-:W-:Y:S01]  /*f860*/  IMAD.U32 R11, R15, 0x10000, RZ ;  /* 0x000100000f0b7824 */ /* 0x020fe200078e00ff */
[----:B------:R-:W-:Y:S01]  /*f870*/  ISETP.GT.AND P3, PT, R0, 0x31, P1 ;  /* 0x000000310000780c */ /* 0x000fe20000f64270 */
[----:B------:R-:W-:Y:S02]  /*f880*/  BSSY B0, `(.L_x_450) ;  /* 0x0000008000007945 */ /* 0x000fe40003800000 */
[----:B------:R-:W-:-:S04]  /*f890*/  FMUL R11, R11, UR22 ;  /* 0x000000160b0b7c20 */ /* 0x000fc80008400000 */
[----:B------:R-:W-:-:S05]  /*f8a0*/  FFMA R11, R50, UR11, R11 ;  /* 0x0000000b320b7c23 */ /* 0x000fca000800000b */
[----:B0-----:R-:W-:Y:S02]  /*f8b0*/  F2FP.BF16.F32.PACK_AB R12, RZ, R11 ;  /* 0x0000000bff0c723e */ /* 0x001fe400000010ff */
[----:B------:R-:W-:-:S05]  /*f8c0*/  IADD3.X R11, R7, UR5, RZ, P2, !PT ;  /* 0x00000005070b7c10 */ /* 0x000fca00097fe4ff */
[----:B------:R0:W-:Y:S01]  /*f8d0*/  @P4 STG.E.U16 desc[UR20][R10.64+0x60], R12 ;  /* 0x0000600c0a004986 */ /* 0x0001e2000c101514 */
[----:B------:R-:W-:Y:S05]  /*f8e0*/  @!P3 BRA `(.L_x_451) ;  /* 0x000000000004b947 */ /* 0x000fea0003800000 */
[----:B------:R0:W5:Y:S02]  /*f8f0*/  LDG.E.LTC128B.U16 R15, desc[UR20][R8.64+0x62] ;  /* 0x00006214080f7981 */ /* 0x000164000c1e1520 */
.L_x_451:
[----:B------:R-:W-:Y:S05]  /*f900*/  BSYNC B0 ;  /* 0x0000000000007941 */ /* 0x000fea0003800000 */
.L_x_450:
[----:B0----5:R-:W-:Y:S01]  /*f910*/  IMAD.U32 R12, R15, 0x10000, RZ ;  /* 0x000100000f0c7824 */ /* 0x021fe200078e00ff */
[----:B------:R-:W-:Y:S01]  /*f920*/  ISETP.GT.AND P2, PT, R0, 0x38, P0 ;  /* 0x000000380000780c */ /* 0x000fe20000744270 */
[----:B------:R-:W-:Y:S02]  /*f930*/  BSSY B0, `(.L_x_452) ;  /* 0x000000a000007945 */ /* 0x000fe40003800000 */
        /* <DEDUP_REMOVED lines=9> */
.L_x_453:
[----:B------:R-:W-:Y:S05]  /*f9d0*/  BSYNC B0 ;  /* 0x0000000000007941 */ /* 0x000fea0003800000 */
.L_x_452:
        /* <DEDUP_REMOVED lines=12> */
.L_x_455:
[----:B------:R-:W-:Y:S05]  /*faa0*/  BSYNC B0 ;  /* 0x0000000000007941 */ /* 0x000fea0003800000 */
.L_x_454:
        /* <DEDUP_REMOVED lines=12> */
.L_x_457:
[----:B------:R-:W-:Y:S05]  /*fb70*/  BSYNC B0 ;  /* 0x0000000000007941 */ /* 0x000fea0003800000 */
.L_x_456:
[----:B0----5:R-:W-:Y:S01]  /*fb80*/  IMAD.U32 R12, R15, 0x10000, RZ ;  /* 0x000100000f0c7824 */ /* 0x021fe200078e00ff */
[----:B------:R-:W-:Y:S01]  /*fb90*/  ISETP.GT.AND P3, PT, R0, 0x39, P1 ;  /* 0x000000390000780c */ /* 0x000fe20000f64270 */
[----:B------:R-:W-:Y:S02]  /*fba0*/  BSSY B0, `(.L_x_458) ;  /* 0x000000a000007945 */ /* 0x000fe40003800000 */
[----:B------:R-:W-:Y:S01]  /*fbb0*/  FMUL R13, R12, UR22 ;  /* 0x000000160c0d7c20 */ /* 0x000fe20008400000 */
[----:B------:R-:W-:-:S03]  /*fbc0*/  VIADD R12, R2, UR8 ;  /* 0x00000008020c7c36 */ /* 0x000fc60008000000 */
[----:B------:R-:W-:-:S05]  /*fbd0*/  FFMA R13, R54, UR11, R13 ;  /* 0x0000000b360d7c23 */ /* 0x000fca000800000d */
[----:B------:R-:W-:-:S04]  /*fbe0*/  F2FP.BF16.F32.PACK_AB R13, RZ, R13 ;  /* 0x0000000dff0d723e */ /* 0x000fc800000010ff */
[----:B------:R-:W-:Y:S01]  /*fbf0*/  PRMT R14, R13, 0x7610, R14 ;  /* 0x000076100d0e7816 */ /* 0x000fe2000000000e */
[----:B------:R-:W-:-:S05]  /*fc00*/  @P2 IMAD.MOV.U32 R13, RZ, RZ, R11 ;  /* 0x000000ffff0d2224 */ /* 0x000fca00078e000b */
[----:B------:R0:W-:Y:S01]  /*fc10*/  @P2 STG.E.U16 desc[UR20][R12.64+0x70], R14 ;  /* 0x0000700e0c002986 */ /* 0x0001e2000c101514 */
[----:B------:R-:W-:Y:S05]  /*fc20*/  @!P3 BRA `(.L_x_459) ;  /* 0x000000000004b947 */ /* 0x000fea0003800000 */
[----:B------:R0:W5:Y:S02]  /*fc30*/  LDG.E.LTC128B.U16 R15, desc[UR20][R8.64+0x72] ;  /* 0x00007214080f7981 */ /* 0x000164000c1e1520 */
.L_x_459:
[----:B------:R-:W-:Y:S05]  /*fc40*/  BSYNC B0 ;  /* 0x0000000000007941 */ /* 0x000fea0003800000 */
.L_x_458:
[----:B0----5:R-:W-:Y:S01]  /*fc50*/  SHF.L.U32 R12, R15, 0x10, RZ ;  /* 0x000000100f0c7819 */ /* 0x021fe200000006ff */
[----:B------:R-:W-:Y:S01]  /*fc60*/  BSSY B0, `(.L_x_460) ;  /* 0x000000b000007945 */ /* 0x000fe20003800000 */
[----:B------:R-:W-:-:S03]  /*fc70*/  ISETP.GT.AND P2, PT, R0, 0x40, P0 ;  /* 0x000000400000780c */ /* 0x000fc60000744270 */
[----:B------:R-:W-:-:S04]  /*fc80*/  FMUL R12, R12, UR22 ;  /* 0x000000160c0c7c20 */ /* 0x000fc80008400000 */
[----:B------:R-:W-:-:S05]  /*fc90*/  FFMA R12, R55, UR11, R12 ;  /* 0x0000000b370c7c23 */ /* 0x000fca000800000c */
[----:B------:R-:W-:Y:S01]  /*fca0*/  F2FP.BF16.F32.PACK_AB R13, RZ, R12 ;  /* 0x0000000cff0d723e */ /* 0x000fe200000010ff */
[----:B------:R-:W-:-:S03]  /*fcb0*/  VIADD R12, R2, UR8 ;  /* 0x00000008020c7c36 */ /* 0x000fc60008000000 */
[----:B------:R-:W-:Y:S01]  /*fcc0*/  PRMT R14, R13, 0x7610, R14 ;  /* 0x000076100d0e7816 */ /* 0x000fe2000000000e */
[----:B------:R-:W-:-:S05]  /*fcd0*/  @P3 IMAD.MOV.U32 R13, RZ, RZ, R11 ;  /* 0x000000ffff0d3224 */ /* 0x000fca00078e000b */
[----:B------:R0:W-:Y:S01]  /*fce0*/  @P3 STG.E.U16 desc[UR20][R12.64+0x72], R14 ;  /* 0x0000720e0c003986 */ /* 0x0001e2000c101514 */
[----:B------:R-:W-:Y:S05]  /*fcf0*/  @!P2 BRA `(.L_x_461) ;  /* 0x000000000004a947 */ /* 0x000fea0003800000 */
[----:B------:R0:W5:Y:S02]  /*fd00*/  LDG.E.LTC128B.U16 R15, desc[UR20][R4.64+0x80] ;  /* 0x00008014040f7981 */ /* 0x000164000c1e1520 */
.L_x_461:
[----:B------:R-:W-:Y:S05]  /*fd10*/  BSYNC B0 ;  /* 0x0000000000007941 */ /* 0x000fea0003800000 */
.L_x_460:
        /* <DEDUP_REMOVED lines=12> */
.L_x_463:
[----:B------:R-:W-:Y:S05]  /*fde0*/  BSYNC B0 ;  /* 0x0000000000007941 */ /* 0x000fea0003800000 */
.L_x_462:
        /* <DEDUP_REMOVED lines=12> */
.L_x_465:
[----:B------:R-:W-:Y:S05]  /*feb0*/  BSYNC B0 ;  /* 0x0000000000007941 */ /* 0x000fea0003800000 */
.L_x_464:
[----:B0----5:R-:W-:Y:S01]  /*fec0*/  IMAD.U32 R12, R15, 0x10000, RZ ;  /* 0x000100000f0c7824 */ /* 0x021fe200078e00ff */
[----:B------:R-:W-:Y:S01]  /*fed0*/  ISETP.GT.AND P3, PT, R0, 0x41, P1 ;  /* 0x000000410000780c */ /* 0x000fe20000f64270 */
[----:B------:R-:W-:Y:S02]  /*fee0*/  BSSY B0, `(.L_x_466) ;  /* 0x000000a000007945 */ /* 0x000fe40003800000 */
[----:B------:R-:W-:Y:S01]  /*fef0*/  FMUL R13, R12, UR22 ;  /* 0x000000160c0d7c20 */ /* 0x000fe20008400000 */
[----:B------:R-:W-:-:S03]  /*ff00*/  IADD3 R12, R2, UR8, RZ ;  /* 0x00000008020c7c10 */ /* 0x000fc6000fffe0ff */
[----:B------:R-:W-:-:S05]  /*ff10*/  FFMA R13, R58, UR11, R13 ;  /* 0x0000000b3a0d7c23 */ /* 0x000fca000800000d */
[----:B------:R-:W-:-:S04]  /*ff20*/  F2FP.BF16.F32.PACK_AB R13, RZ, R13 ;  /* 0x0000000dff0d723e */ /* 0x000fc800000010ff */
[----:B------:R-:W-:Y:S01]  /*ff30*/  PRMT R14, R13, 0x7610, R14 ;  /* 0x000076100d0e7816 */ /* 0x000fe2000000000e */
[----:B------:R-:W-:-:S05]  /*ff40*/  @P2 IMAD.MOV.U32 R13, RZ, RZ, R11 ;  /* 0x000000ffff0d2224 */ /* 0x000fca00078e000b */
[----:B------:R0:W-:Y:S01]  /*ff50*/  @P2 STG.E.U16 desc[UR20][R12.64+0x80], R14 ;  /* 0x0000800e0c002986 */ /* 0x0001e2000c101514 */
[----:B------:R-:W-:Y:S05]  /*ff60*/  @!P3 BRA `(.L_x_467) ;  /* 0x000000000004b947 */ /* 0x000fea0003800000 */
[----:B------:R0:W5:Y:S02]  /*ff70*/  LDG.E.LTC128B.U16 R15, desc[UR20][R8.64+0x82] ;  /* 0x00008214080f7981 */ /* 0x000164000c1e1520 */
.L_x_467:
[----:B------:R-:W-:Y:S05]  /*ff80*/  BSYNC B0 ;  /* 0x0000000000007941 */ /* 0x000fea0003800000 */
.L_x_466:
[----:B0----5:R-:W-:Y:S01]  /*ff90*/  IMAD.U32 R12, R15, 0x10000, RZ ;  /* 0x000100000f0c7824 */ /* 0x021fe200078e00ff */
[----:B------:R-:W-:Y:S01]  /*ffa0*/  ISETP.GT.AND P2, PT, R0, 0x48, P0 ;  /* 0x000000480000780c */ /* 0x000fe20000744270 */
[----:B------:R-:W-:Y:S02]  /*ffb0*/  BSSY B0, `(.L_x_468) ;  /* 0x000000a000007945 */ /* 0x000fe40003800000 */
        /* <DEDUP_REMOVED lines=9> */
.L_x_469:
[----:B------:R-:W-:Y:S05]  /*10050*/  BSYNC B0 ;  /* 0x0000000000007941 */ /* 0x000fea0003800000 */
.L_x_468:
        /* <DEDUP_REMOVED lines=12> */
.L_x_471:
[----:B------:R-:W-:Y:S05]  /*10120*/  BSYNC B0 ;  /* 0x0000000000007941 */ /* 0x000fea0003800000 */
.L_x_470:
        /* <DEDUP_REMOVED lines=12> */
.L_x_473:
[----:B------:R-:W-:Y:S05]  /*101f0*/  BSYNC B0 ;  /* 0x0000000000007941 */ /* 0x000fea0003800000 */
.L_x_472:
        /* <DEDUP_REMOVED lines=12> */
.L_x_475:
[----:B------:R-:W-:Y:S05]  /*102c0*/  BSYNC B0 ;  /* 0x0000000000007941 */ /* 0x000fea0003800000 */
.L_x_474:
[----:B0----5:R-:W-:Y:S01]  /*102d0*/  IMAD.U32 R12, R15, 0x10000, RZ ;  /* 0x000100000f0c7824 */ /* 0x021fe200078e00ff */
[----:B------:R-:W-:Y:S01]  /*102e0*/  ISETP.GT.AND P2, PT, R0, 0x50, P0 ;  /* 0x000000500000780c */ /* 0x000fe20000744270 */
[----:B------:R-:W-:Y:S02]  /*102f0*/  BSSY B0, `(.L_x_476) ;  /* 0x000000a000007945 */ /* 0x000fe40003800000 */
[----:B------:R-:W-:-:S04]  /*10300*/  FMUL R12, R12, UR22 ;  /* 0x000000160c0c7c20 */ /* 0x000fc80008400000 */
[----:B------:R-:W-:-:S05]  /*10310*/  FFMA R12, R63, UR11, R12 ;  /* 0x0000000b3f0c7c23 */ /* 0x000fca000800000c */
[----:B------:R-:W-:Y:S02]  /*10320*/  F2FP.BF16.F32.PACK_AB R13, RZ, R12 ;  /* 0x0000000cff0d723e */ /* 0x000fe400000010ff */
[----:B------:R-:W-:Y:S02]  /*10330*/  IADD3 R12, R2, UR8, RZ ;  /* 0x00000008020c7c10 */ /* 0x000fe4000fffe0ff */
[----:B------:R-:W-:Y:S01]  /*10340*/  PRMT R14, R13, 0x7610, R14 ;  /* 0x000076100d0e7816 */ /* 0x000fe2000000000e */
[----:B------:R-:W-:-:S05]  /*10350*/  @P3 IMAD.MOV.U32 R13, RZ, RZ, R11 ;  /* 0x000000ffff0d3224 */ /* 0x000fca00078e000b */
[----:B------:R0:W-:Y:S01]  /*10360*/  @P3 STG.E.U16 desc[UR20][R12.64+0x92], R14 ;  /* 0x0000920e0c003986 */ /* 0x0001e2000c101514 */
[----:B------:R-:W-:Y:S05]  /*10370*/  @!P2 BRA `(.L_x_477) ;  /* 0x000000000004a947 */ /* 0x000fea0003800000 */
[----:B------:R0:W5:Y:S02]  /*10380*/  LDG.E.LTC128B.U16 R15, desc[UR20][R4.64+0xa0] ;  /* 0x0000a014040f7981 */ /* 0x000164000c1e1520 */
.L_x_477:
[----:B------:R-:W-:Y:S05]  /*10390*/  BSYNC B0 ;  /* 0x0000000000007941 */ /* 0x000fea0003800000 */
.L_x_476:
        /* <DEDUP_REMOVED lines=12> */
.L_x_479:
[----:B------:R-:W-:Y:S05]  /*10460*/  BSYNC B0 ;  /* 0x0000000000007941 */ /* 0x000fea0003800000 */
.L_x_478:
        /* <DEDUP_REMOVED lines=12> */
.L_x_481:
[----:B------:R-:W-:Y:S05]  /*10530*/  BSYNC B0 ;  /* 0x0000000000007941 */ /* 0x000fea0003800000 */
.L_x_480:
[----:B0----5:R-:W-:Y:S01]  /*10540*/  IMAD.U32 R12, R15, 0x10000, RZ ;  /* 0x000100000f0c7824 */ /* 0x021fe200078e00ff */
[----:B------:R-:W-:Y:S01]  /*10550*/  ISETP.GT.AND P3, PT, R0, 0x51, P1 ;  /* 0x000000510000780c */ /* 0x000fe20000f64270 */
[----:B------:R-:W-:Y:S02]  /*10560*/  BSSY B0, `(.L_x_482) ;  /* 0x000000a000007945 */ /* 0x000fe40003800000 */
[----:B------:R-:W-:Y:S01]  /*10570*/  FMUL R13, R12, UR22 ;  /* 0x000000160c0d7c20 */ /* 0x000fe20008400000 */
[----:B------:R-:W-:-:S03]  /*10580*/  VIADD R12, R2, UR8 ;  /* 0x00000008020c7c36 */ /* 0x000fc60008000000 */
[----:B------:R-:W-:-:S05]  /*10590*/  FFMA R13, R66, UR11, R13 ;  /* 0x0000000b420d7c23 */ /* 0x000fca000800000d */
[----:B------:R-:W-:-:S04]  /*105a0*/  F2FP.BF16.F32.PACK_AB R13, RZ, R13 ;  /* 0x0000000dff0d723e */ /* 0x000fc800000010ff */
[----:B------:R-:W-:Y:S02]  /*105b0*/  PRMT R14, R13, 0x7610, R14 ;  /* 0x000076100d0e7816 */ /* 0x000fe4000000000e */
[----:B------:R-:W-:-:S05]  /*105c0*/  @P2 MOV R13, R11 ;  /* 0x0000000b000d2202 */ /* 0x000fca0000000f00 */
[----:B------:R0:W-:Y:S01]  /*105d0*/  @P2 STG.E.U16 desc[UR20][R12.64+0xa0], R14 ;  /* 0x0000a00e0c002986 */ /* 0x0001e2000c101514 */
[----:B------:R-:W-:Y:S05]  /*105e0*/  @!P3 BRA `(.L_x_483) ;  /* 0x000000000004b947 */ /* 0x000fea0003800000 */
[----:B------:R0:W5:Y:S02]  /*105f0*/  LDG.E.LTC128B.U16 R15, desc[UR20][R8.64+0xa2] ;  /* 0x0000a214080f7981 */ /* 0x000164000c1e1520 */
.L_x_483:
[----:B------:R-:W-:Y:S05]  /*10600*/  BSYNC B0 ;  /* 0x0000000000007941 */ /* 0x000fea0003800000 */
.L_x_482:
        /* <DEDUP_REMOVED lines=12> */
.L_x_485:
[----:B------:R-:W-:Y:S05]  /*106d0*/  BSYNC B0 ;  /* 0x0000000000007941 */ /* 0x000fea0003800000 */
.L_x_484:
        /* <DEDUP_REMOVED lines=12> */
.L_x_487:
[----:B------:R-:W-:Y:S05]  /*107a0*/  BSYNC B0 ;  /* 0x0000000000007941 */ /* 0x000fea0003800000 */
.L_x_486:
        /* <DEDUP_REMOVED lines=12> */
.L_x_489:
[----:B------:R-:W-:Y:S05]  /*10870*/  BSYNC B0 ;  /* 0x0000000000007941 */ /* 0x000fea0003800000 */
.L_x_488:
[----:B0----5:R-:W-:Y:S01]  /*10880*/  SHF.L.U32 R12, R15, 0x10, RZ ;  /* 0x000000100f0c7819 */ /* 0x021fe200000006ff */
[----:B------:R-:W-:Y:S01]  /*10890*/  BSSY B0, `(.L_x_490) ;  /* 0x000000b000007945 */ /* 0x000fe20003800000 */
[----:B------:R-:W-:-:S03]  /*108a0*/  ISETP.GT.AND P3, PT, R0, 0x59, P1 ;  /* 0x000000590000780c */ /* 0x000fc60000f64270 */
        /* <DEDUP_REMOVED lines=9> */
.L_x_491:
[----:B------:R-:W-:Y:S05]  /*10940*/  BSYNC B0 ;  /* 0x0000000000007941 */ /* 0x000fea0003800000 */
.L_x_490:
        /* <DEDUP_REMOVED lines=12> */
.L_x_493:
[----:B------:R-:W-:Y:S05]  /*10a10*/  BSYNC B0 ;  /* 0x0000000000007941 */ /* 0x000fea0003800000 */
.L_x_492:
        /* <DEDUP_REMOVED lines=12> */
.L_x_495:
[----:B------:R-:W-:Y:S05]  /*10ae0*/  BSYNC B0 ;  /* 0x0000000000007941 */ /* 0x000fea0003800000 */
.L_x_494:
        /* <DEDUP_REMOVED lines=12> */
.L_x_497:
[----:B------:R-:W-:Y:S05]  /*10bb0*/  BSYNC B0 ;  /* 0x0000000000007941 */ /* 0x000fea0003800000 */
.L_x_496:
        /* <DEDUP_REMOVED lines=12> */
.L_x_499:
[----:B------:R-:W-:Y:S05]  /*10c80*/  BSYNC B0 ;  /* 0x0000000000007941 */ /* 0x000fea0003800000 */
.L_x_498:
        /* <DEDUP_REMOVED lines=12> */
.L_x_501:
[----:B------:R-:W-:Y:S05]  /*10d50*/  BSYNC B0 ;  /* 0x0000000000007941 */ /* 0x000fea0003800000 */
.L_x_500:
        /* <DEDUP_REMOVED lines=12> */
.L_x_503:
[----:B------:R-:W-:Y:S05]  /*10e20*/  BSYNC B0 ;  /* 0x0000000000007941 */ /* 0x000fea0003800000 */
.L_x_502:
        /* <DEDUP_REMOVED lines=12> */
.L_x_505:
[----:B------:R-:W-:Y:S05]  /*10ef0*/  BSYNC B0 ;  /* 0x0000000000007941 */ /* 0x000fea0003800000 */
.L_x_504:
        /* <DEDUP_REMOVED lines=12> */
.L_x_507:
[----:B------:R-:W-:Y:S05]  /*10fc0*/  BSYNC B0 ;  /* 0x0000000000007941 */ /* 0x000fea0003800000 */
.L_x_506:
        /* <DEDUP_REMOVED lines=12> */
.L_x_509:
[----:B------:R-:W-:Y:S05]  /*11090*/  BSYNC B0 ;  /* 0x0000000000007941 */ /* 0x000fea0003800000 */
.L_x_508:
        /* <DEDUP_REMOVED lines=12> */
.L_x_511:
[----:B------:R-:W-:Y:S05]  /*11160*/  BSYNC B0 ;  /* 0x0000000000007941 */ /* 0x000fea0003800000 */
.L_x_510:
        /* <DEDUP_REMOVED lines=12> */
.L_x_513:
[----:B------:R-:W-:Y:S05]  /*11230*/  BSYNC B0 ;  /* 0x0000000000007941 */ /* 0x000fea0003800000 */
.L_x_512:
        /* <DEDUP_REMOVED lines=12> */
.L_x_515:
[----:B------:R-:W-:Y:S05]  /*11300*/  BSYNC B0 ;  /* 0x0000000000007941 */ /* 0x000fea0003800000 */
.L_x_514:
        /* <DEDUP_REMOVED lines=12> */
.L_x_517:
[----:B------:R-:W-:Y:S05]  /*113d0*/  BSYNC B0 ;  /* 0x0000000000007941 */ /* 0x000fea0003800000 */
.L_x_516:
        /* <DEDUP_REMOVED lines=12> */
.L_x_519:
[----:B------:R-:W-:Y:S05]  /*114a0*/  BSYNC B0 ;  /* 0x0000000000007941 */ /* 0x000fea0003800000 */
.L_x_518:
[----:B01--45:R-:W-:Y:S01]  /*114b0*/  SHF.L.U32 R4, R15, 0x10, RZ ;  /* 0x000000100f047819 */ /* 0x033fe200000006ff */
[----:B------:R-:W-:Y:S01]  /*114c0*/  @P0 IMAD.MOV.U32 R6, RZ, RZ, R2 ;  /* 0x000000ffff060224 */ /* 0x000fe200078e0002 */
        /* <DEDUP_REMOVED lines=8> */
.L_x_521:
[----:B------:R-:W-:Y:S05]  /*11550*/  BSYNC B0 ;  /* 0x0000000000007941 */ /* 0x000fea0003800000 */
.L_x_520:
        /* <DEDUP_REMOVED lines=12> */
.L_x_523:
[----:B------:R-:W-:Y:S05]  /*11620*/  BSYNC B0 ;  /* 0x0000000000007941 */ /* 0x000fea0003800000 */
.L_x_522:
[----:B-----5:R-:W-:Y:S01]  /*11630*/  SHF.L.U32 R15, R15, 0x10, RZ ;  /* 0x000000100f0f7819 */ /* 0x020fe200000006ff */
[----:B------:R-:W-:-:S04]  /*11640*/  VIADD R2, R2, UR8 ;  /* 0x0000000802027c36 */ /* 0x000fc80008000000 */
[----:B0-----:R-:W-:-:S04]  /*11650*/  FMUL R0, R15, UR22 ;  /* 0x000000160f007c20 */ /* 0x001fc80008400000 */
[----:B------:R-:W-:Y:S01]  /*11660*/  FFMA R0, R87, UR11, R0 ;  /* 0x0000000b57007c23 */ /* 0x000fe20008000000 */
[----:B------:R-:W-:Y:S06]  /*11670*/  @!P1 EXIT ;  /* 0x000000000000994d */ /* 0x000fec0003800000 */
[----:B------:R-:W-:Y:S01]  /*11680*/  F2FP.BF16.F32.PACK_AB R0, RZ, R0 ;  /* 0x00000000ff00723e */ /* 0x000fe200000010ff */
[----:B------:R-:W-:-:S05]  /*11690*/  IMAD.MOV.U32 R3, RZ, RZ, R11 ;  /* 0x000000ffff037224 */ /* 0x000fca00078e000b */
[----:B------:R-:W-:Y:S01]  /*116a0*/  STG.E.U16 desc[UR20][R2.64+0xf2], R0 ;  /* 0x0000f20002007986 */ /* 0x000fe2000c101514 */
[----:B------:R-:W-:Y:S05]  /*116b0*/  EXIT ;  /* 0x000000000000794d */ /* 0x000fea0003800000 */
.L_x_21:
[----:B------:R-:W2:Y:S01]  /*116c0*/  LDL.LU R7, [R1+0x8] ;  /* 0x0000080001077983 */ /* 0x000ea20000300800 */
[----:B------:R-:W-:-:S03]  /*116d0*/  ULDC.64 UR6, c[0x0][0x650] ;  /* 0x0001940000067ab9 */ /* 0x000fc60000000a00 */
[----:B------:R-:W3:Y:S04]  /*116e0*/  LDL.LU R6, [R1+0xc] ;  /* 0x00000c0001067983 */ /* 0x000ee80000300800 */
[----:B------:R-:W4:Y:S04]  /*116f0*/  LDL.LU R8, [R1+0x18] ;  /* 0x0000180001087983 */ /* 0x000f280000300800 */
[----:B------:R-:W5:Y:S04]  /*11700*/  LDL.LU R252, [R1+0x4c] ;  /* 0x00004c0001fc7983 */ /* 0x000f680000300800 */
        /* <DEDUP_REMOVED lines=35> */
[----:B------:R-:W5:Y:S01]  /*11940*/  LDL.LU R232, [R1+0xdc] ;  /* 0x0000dc0001e87983 */ /* 0x000f620000300800 */
[----:B------:R-:W-:-:S03]  /*11950*/  LEA R2, P2, R4, UR6, 0x1 ;  /* 0x0000000604027c11 */ /* 0x000fc6000f8408ff */
[----:B------:R-:W5:Y:S04]  /*11960*/  LDL.LU R231, [R1+0xe0] ;  /* 0x0000e00001e77983 */ /* 0x000f680000300800 */
[----:B------:R-:W5:Y:S04]  /*11970*/  LDL.LU R233, [R1+0xe4] ;  /* 0x0000e40001e97983 */ /* 0x000f680000300800 */
[----:B------:R-:W5:Y:S04]  /*11980*/  LDL.LU R234, [R1+0xe8] ;  /* 0x0000e80001ea7983 */ /* 0x000f680000300800 */
[----:B------:R-:W5:Y:S01]  /*11990*/  LDL.LU R235, [R1+0xec] ;  /* 0x0000ec0001eb7983 */ /* 0x000f620000300800 */
[----:B------:R-:W-:-:S03]  /*119a0*/  LEA.HI.X R3, R4, UR7, R3, 0x1, P2 ;  /* 0x0000000704037c11 */ /* 0x000fc600090f0c03 */
[----:B------:R-:W5:Y:S04]  /*119b0*/  LDL.LU R236, [R1+0xf0] ;  /* 0x0000f00001ec7983 */ /* 0x000f680000300800 */
[----:B------:R-:W5:Y:S04]  /*119c0*/  LDL.LU R237, [R1+0xf4] ;  /* 0x0000f40001ed7983 */ /* 0x000f680000300800 */
[----:B------:R-:W5:Y:S04]  /*119d0*/  LDL.LU R238, [R1+0xf8] ;  /* 0x0000f80001ee7983 */ /* 0x000f680000300800 */
[----:B------:R-:W5:Y:S04]  /*119e0*/  LDL.LU R239, [R1+0xfc] ;  /* 0x0000fc0001ef7983 */ /* 0x000f680000300800 */
[----:B------:R-:W4:Y:S04]  /*119f0*/  LDL.LU R4, [R1+0x4] ;  /* 0x0000040001047983 */ /* 0x000f280000300800 */
[----:B------:R-:W5:Y:S01]  /*11a00*/  LDL.LU R5, [R1] ;  /* 0x0000000001057983 */ /* 0x000f620000300800 */
[----:B------:R-:W-:Y:S01]  /*11a10*/  ISETP.GT.AND P2, PT, R0, 0x1, P0 ;  /* 0x000000010000780c */ /* 0x000fe20000744270 */
[----:B------:R-:W-:-:S02]  /*11a20*/  USHF.L.U32 UR9, UR4, 0x1, URZ ;  /* 0x0000000104097899 */ /* 0x000fc4000800063f */
[----:B------:R-:W-:Y:S01]  /*11a30*/  USHF.L.U64.HI UR8, UR4, 0x1, UR5 ;  /* 0x0000000104087899 */ /* 0x000fe20008010205 */
[----:B--2---:R-:W-:Y:S01]  /*11a40*/  FMUL R7, R7, UR11 ;  /* 0x0000000b07077c20 */ /* 0x004fe20008400000 */
[----:B---3--:R-:W-:-:S04]  /*11a50*/  FMUL R6, R6, UR11 ;  /* 0x0000000b06067c20 */ /* 0x008fc80008400000 */
[----:B------:R-:W-:Y:S02]  /*11a60*/  F2FP.BF16.F32.PACK_AB R7, RZ, R7 ;  /* 0x00000007ff07723e */ /* 0x000fe400000010ff */
[----:B------:R-:W-:Y:S01]  /*11a70*/  F2FP.BF16.F32.PACK_AB R6, RZ, R6 ;  /* 0x00000006ff06723e */ /* 0x000fe200000010ff */
[----:B----4-:R-:W-:Y:S01]  /*11a80*/  FMUL R4, R4, UR11 ;  /* 0x0000000b04047c20 */ /* 0x010fe20008400000 */
[----:B-----5:R-:W-:-:S04]  /*11a90*/  FMUL R5, R5, UR11 ;  /* 0x0000000b05057c20 */ /* 0x020fc80008400000 */
[----:B------:R-:W-:Y:S02]  /*11aa0*/  F2FP.BF16.F32.PACK_AB R4, RZ, R4 ;  /* 0x00000004ff04723e */ /* 0x000fe400000010ff */
[----:B------:R-:W-:-:S03]  /*11ab0*/  F2FP.BF16.F32.PACK_AB R5, RZ, R5 ;  /* 0x00000005ff05723e */ /* 0x000fc600000010ff */
[----:B------:R1:W-:Y:S04]  /*11ac0*/  @P2 STG.E.U16 desc[UR20][R2.64+0x2], R4 ;  /* 0x0000020402002986 */ /* 0x0003e8000c101514 */
[----:B------:R2:W-:Y:S01]  /*11ad0*/  @P1 STG.E.U16 desc[UR20][R2.64], R5 ;  /* 0x0000000502001986 */ /* 0x0005e2000c101514 */
[----:B------:R-:W-:-:S04]  /*11ae0*/  ISETP.GT.AND P1, PT, R14, 0x8, PT ;  /* 0x000000080e00780c */ /* 0x000fc80003f24270 */
[----:B------:R-:W-:Y:S02]  /*11af0*/  ISETP.GT.AND P2, PT, R0, RZ, P1 ;  /* 0x000000ff0000720c */ /* 0x000fe40000f44270 */
[----:B-1----:R-:W-:-:S04]  /*11b00*/  IADD3 R4, P3, R2, UR9, RZ ;  /* 0x0000000902047c10 */ /* 0x002fc8000ff7e0ff */
[----:B--2---:R-:W-:-:S07]  /*11b10*/  IADD3.X R5, R3, UR8, RZ, P3, !PT ;  /* 0x0000000803057c10 */ /* 0x004fce0009ffe4ff */
[----:B------:R1:W-:Y:S01]  /*11b20*/  @P2 STG.E.U16 desc[UR20][R4.64], R7 ;  /* 0x0000000704002986 */ /* 0x0003e2000c101514 */
[----:B------:R-:W-:-:S03]  /*11b30*/  ISETP.GT.AND P2, PT, R0, 0x1, P1 ;  /* 0x000000010000780c */ /* 0x000fc60000f44270 */
[----:B-1----:R-:W2:Y:S10]  /*11b40*/  LDL.LU R7, [R1+0x14] ;  /* 0x0000140001077983 */ /* 0x002eb40000300800 */
[----:B------:R1:W-:Y:S04]  /*11b50*/  @P2 STG.E.U16 desc[UR20][R4.64+0x2], R6 ;  /* 0x0000020604002986 */ /* 0x0003e8000c101514 */
[----:B-1----:R-:W3:Y:S01]  /*11b60*/  LDL.LU R6, [R1+0x10] ;  /* 0x0000100001067983 */ /* 0x002ee20000300800 */
[----:B------:R-:W-:Y:S01]  /*11b70*/  ISETP.GT.AND P2, PT, R0, 0x8, P0 ;  /* 0x000000080000780c */ /* 0x000fe20000744270 */
[----:B------:R-:W-:Y:S01]  /*11b80*/  FMUL R8, R8, UR11 ;  /* 0x0000000b08087c20 */ /* 0x000fe20008400000 */
[----:B------:R-:W-:-:S02]  /*11b90*/  ISETP.GT.AND P3, PT, R0, 0x9, P0 ;  /* 0x000000090000780c */ /* 0x000fc40000764270 */
[----:B------:R-:W-:Y:S01]  /*11ba0*/  ISETP.GT.AND P4, PT, R0, 0x8, P1 ;  /* 0x000000080000780c */ /* 0x000fe20000f84270 */
[----:B--2---:R-:W-:-:S05]  /*11bb0*/  FMUL R7, R7, UR11 ;  /* 0x0000000b07077c20 */ /* 0x004fca0008400000 */
[----:B------:R-:W-:Y:S01]  /*11bc0*/  F2FP.BF16.F32.PACK_AB R7, RZ, R7 ;  /* 0x00000007ff07723e */ /* 0x000fe200000010ff */
[----:B---3--:R-:W-:-:S05]  /*11bd0*/  FMUL R6, R6, UR11 ;  /* 0x0000000b06067c20 */ /* 0x008fca0008400000 */
[----:B------:R-:W-:-:S04]  /*11be0*/  F2FP.BF16.F32.PACK_AB R6, RZ, R6 ;  /* 0x00000006ff06723e */ /* 0x000fc800000010ff */
[----:B------:R-:W-:Y:S02]  /*11bf0*/  PRMT R9, R6, 0x7610, R9 ;  /* 0x0000761006097816 */ /* 0x000fe40000000009 */
[----:B------:R-:W-:Y:S01]  /*11c00*/  F2FP.BF16.F32.PACK_AB R6, RZ, R8 ;  /* 0x00000008ff06723e */ /* 0x000fe200000010ff */
[----:B------:R1:W-:Y:S04]  /*11c10*/  @P3 STG.E.U16 desc[UR20][R2.64+0x12], R7 ;  /* 0x0000120702003986 */ /* 0x0003e8000c101514 */
[----:B------:R-:W2:Y:S04]  /*11c20*/  LDL.LU R8, [R1+0x28] ;  /* 0x0000280001087983 */ /* 0x000ea80000300800 */
[----:B------:R-:W-:Y:S04]  /*11c30*/  @P2 STG.E.U16 desc[UR20][R2.64+0x10], R9 ;  /* 0x0000100902002986 */ /* 0x000fe8000c101514 */
[----:B-1----:R-:W3:Y:S04]  /*11c40*/  LDL.LU R7, [R1+0x24] ;  /* 0x0000240001077983 */ /* 0x002ee80000300800 */
[----:B------:R1:W-:Y:S04]  /*11c50*/  @P4 STG.E.U16 desc[UR20][R4.64+0x10], R6 ;  /* 0x0000100604004986 */ /* 0x0003e8000c101514 */
[----:B-1----:R-:W4:Y:S01]  /*11c60*/  LDL.LU R6, [R1+0x1c] ;  /* 0x00001c0001067983 */ /* 0x002f220000300800 */
[----:B------:R-:W-:Y:S01]  /*11c70*/  ISETP.GT.AND P2, PT, R0, 0x9, P1 ;  /* 0x000000090000780c */ /* 0x000fe20000f44270 */
[----:B----4-:R-:W-:-:S05]  /*11c80*/  FMUL R6, R6, UR11 ;  /* 0x0000000b06067c20 */ /* 0x010fca0008400000 */
[----:B------:R-:W-:-:S07]  /*11c90*/  F2FP.BF16.F32.PACK_AB R6, RZ, R6 ;  /* 0x00000006ff06723e */ /* 0x000fce00000010ff */
[----:B------:R1:W-:Y:S04]  /*11ca0*/  @P2 STG.E.U16 desc[UR20][R4.64+0x12], R6 ;  /* 0x0000120604002986 */ /* 0x0003e8000c101514 */
[----:B-1----:R-:W4:Y:S01]  /*11cb0*/  LDL.LU R6, [R1+0x20] ;  /* 0x0000200001067983 */ /* 0x002f220000300800 */
[----:B--2---:R-:W-:Y:S01]  /*11cc0*/  FMUL R8, R8, UR11 ;  /* 0x0000000b08087c20 */ /* 0x004fe20008400000 */
[C---:B------:R-:W-:Y:S01]  /*11cd0*/  ISETP.GT.AND P2, PT, R0.reuse, 0x10, P0 ;  /* 0x000000100000780c */ /* 0x040fe20000744270 */
[----:B---3--:R-:W-:Y:S01]  /*11ce0*/  FMUL R7, R7, UR11 ;  /* 0x0000000b07077c20 */ /* 0x008fe20008400000 */
[C---:B------:R-:W-:Y:S02]  /*11cf0*/  ISETP.GT.AND P3, PT, R0.reuse, 0x11, P0 ;  /* 0x000000110000780c */ /* 0x040fe40000764270 */
[----:B------:R-:W-:-:S02]  /*11d00*/  ISETP.GT.AND P4, PT, R0, 0x10, P1 ;  /* 0x000000100000780c */ /* 0x000fc40000f84270 */
[----:B------:R-:W-:Y:S01]  /*11d10*/  F2FP.BF16.F32.PACK_AB R7, RZ, R7 ;  /* 0x00000007ff07723e */ /* 0x000fe200000010ff */
[----:B----4-:R-:W-:-:S05]  /*11d20*/  FMUL R6, R6, UR11 ;  /* 0x0000000b06067c20 */ /* 0x010fca0008400000 */
[----:B------:R-:W-:-:S04]  /*11d30*/  F2FP.BF16.F32.PACK_AB R6, RZ, R6 ;  /* 0x00000006ff06723e */ /* 0x000fc800000010ff */
[----:B------:R-:W-:Y:S02]  /*11d40*/  PRMT R9, R6, 0x7610, R9 ;  /* 0x0000761006097816 */ /* 0x000fe40000000009 */
[----:B------:R-:W-:Y:S02]  /*11d50*/  F2FP.BF16.F32.PACK_AB R6, RZ, R8 ;  /* 0x00000008ff06723e */ /* 0x000fe400000010ff */
[----:B------:R-:W2:Y:S04]  /*11d60*/  LDL.LU R8, [R1+0x2c] ;  /* 0x00002c0001087983 */ /* 0x000ea80000300800 */
[----:B------:R1:W-:Y:S01]  /*11d70*/  @P2 STG.E.U16 desc[UR20][R2.64+0x20], R9 ;  /* 0x0000200902002986 */ /* 0x0003e2000c101514 */
[----:B------:R-:W-:-:S03]  /*11d80*/  ISETP.GT.AND P2, PT, R0, 0x11, P1 ;  /* 0x000000110000780c */ /* 0x000fc60000f44270 */
[----:B------:R-:W-:Y:S04]  /*11d90*/  @P3 STG.E.U16 desc[UR20][R2.64+0x22], R7 ;  /* 0x0000220702003986 */ /* 0x000fe8000c101514 */
[----:B------:R3:W-:Y:S04]  /*11da0*/  @P4 STG.E.U16 desc[UR20][R4.64+0x20], R6 ;  /* 0x0000200604004986 */ /* 0x0007e8000c101514 */
[----:B-1----:R-:W4:Y:S01]  /*11db0*/  LDL.LU R9, [R1+0x34] ;  /* 0x0000340001097983 */ /* 0x002f220000300800 */
[----:B--2---:R-:W-:-:S05]  /*11dc0*/  FMUL R8, R8, UR11 ;  /* 0x0000000b08087c20 */ /* 0x004fca0008400000 */
[----:B------:R-:W-:-:S04]  /*11dd0*/  F2FP.BF16.F32.PACK_AB R8, RZ, R8 ;  /* 0x00000008ff08723e */ /* 0x000fc800000010ff */
[----:B---3--:R-:W-:Y:S02]  /*11de0*/  PRMT R6, R8, 0x7610, R6 ;  /* 0x0000761008067816 */ /* 0x008fe40000000006 */
[----:B------:R-:W2:Y:S04]  /*11df0*/  LDL.LU R8, [R1+0x30] ;  /* 0x0000300001087983 */ /* 0x000ea80000300800 */
[----:B------:R1:W-:Y:S04]  /*11e00*/  @P2 STG.E.U16 desc[UR20][R4.64+0x22], R6 ;  /* 0x0000220604002986 */ /* 0x0003e8000c101514 */
[----:B-1----:R-:W3:Y:S01]  /*11e10*/  LDL.LU R6, [R1+0x3c] ;  /* 0x00003c0001067983 */ /* 0x002ee20000300800 */
[----:B------:R-:W-:Y:S01]  /*11e20*/  ISETP.GT.AND P2, PT, R0, 0x18, P0 ;  /* 0x000000180000780c */ /* 0x000fe20000744270 */
[----:B----4-:R-:W-:Y:S01]  /*11e30*/  FMUL R9, R9, UR11 ;  /* 0x0000000b09097c20 */ /* 0x010fe20008400000 */
[----:B--2---:R-:W-:-:S05]  /*11e40*/  FMUL R8, R8, UR11 ;  /* 0x0000000b08087c20 */ /* 0x004fca0008400000 */
[----:B------:R-:W-:Y:S02]  /*11e50*/  F2FP.BF16.F32.PACK_AB R7, RZ, R8 ;  /* 0x00000008ff07723e */ /* 0x000fe400000010ff */
[----:B------:R-:W-:Y:S02]  /*11e60*/  F2FP.BF16.F32.PACK_AB R8, RZ, R9 ;  /* 0x00000009ff08723e */ /* 0x000fe400000010ff */
[----:B------:R-:W2:Y:S01]  /*11e70*/  LDL.LU R9, [R1+0x38] ;  /* 0x0000380001097983 */ /* 0x000ea20000300800 */
[C---:B------:R-:W-:Y:S02]  /*11e80*/  ISETP.GT.AND P3, PT, R0.reuse, 0x19, P0 ;  /* 0x000000190000780c */ /* 0x040fe40000764270 */
[----:B------:R-:W-:Y:S01]  /*11e90*/  ISETP.GT.AND P4, PT, R0, 0x18, P1 ;  /* 0x000000180000780c */ /* 0x000fe20000f84270 */
[----:B------:R1:W-:Y:S01]  /*11ea0*/  @P2 STG.E.U16 desc[UR20][R2.64+0x30], R7 ;  /* 0x0000300702002986 */ /* 0x0003e2000c101514 */
[----:B---3--:R-:W-:-:S05]  /*11eb0*/  FMUL R6, R6, UR11 ;  /* 0x0000000b06067c20 */ /* 0x008fca0008400000 */
[----:B------:R-:W-:Y:S01]  /*11ec0*/  F2FP.BF16.F32.PACK_AB R6, RZ, R6 ;  /* 0x00000006ff06723e */ /* 0x000fe200000010ff */
[----:B-1----:R-:W3:Y:S03]  /*11ed0*/  LDL.LU R7, [R1+0x44] ;  /* 0x0000440001077983 */ /* 0x002ee60000300800 */
[----:B------:R-:W-:Y:S02]  /*11ee0*/  PRMT R10, R6, 0x7610, R10 ;  /* 0x00007610060a7816 */ /* 0x000fe4000000000a */
[----:B------:R-:W4:Y:S04]  /*11ef0*/  LDL.LU R6, [R1+0x40] ;  /* 0x0000400001067983 */ /* 0x000f280000300800 */
[----:B------:R1:W-:Y:S01]  /*11f00*/  @P3 STG.E.U16 desc[UR20][R2.64+0x32], R8 ;  /* 0x0000320802003986 */ /* 0x0003e2000c101514 */
[----:B------:R-:W-:-:S02]  /*11f10*/  ISETP.GT.AND P2, PT, R0, 0x19, P1 ;  /* 0x000000190000780c */ /* 0x000fc40000f44270 */
[----:B------:R-:W-:Y:S01]  /*11f20*/  ISETP.GT.AND P5, PT, R0, 0x30, P1 ;  /* 0x000000300000780c */ /* 0x000fe20000fa4270 */
[----:B------:R-:W-:Y:S01]  /*11f30*/  FMUL R12, R12, UR11 ;  /* 0x0000000b0c0c7c20 */ /* 0x000fe20008400000 */
        /* <DEDUP_REMOVED lines=31> */
[----:B------:R-:W-:-:S02]  /*12130*/  USHF.L.U32 UR6, UR14, 0x6, URZ ;  /* 0x000000060e067899 */ /* 0x000fc4000800063f */
[----:B------:R-:W-:Y:S01]  /*12140*/  USHF.L.U64.HI UR7, UR14, 0x6, UR15 ;  /* 0x000000060e077899 */ /* 0x000fe2000801020f */
[----:B------:R-:W-:Y:S01]  /*12150*/  FMUL R152, R152, UR11 ;  /* 0x0000000b98987c20 */ /* 0x000fe20008400000 */
[----:B------:R-:W-:Y:S01]  /*12160*/  FMUL R153, R153, UR11 ;  /* 0x0000000b99997c20 */ /* 0x000fe20008400000 */
[----:B------:R-:W-:Y:S01]  /*12170*/  FMUL R154, R154, UR11 ;  /* 0x0000000b9a9a7c20 */ /* 0x000fe20008400000 */
[----:B------:R-:W-:Y:S01]  /*12180*/  FMUL R155, R155, UR11 ;  /* 0x0000000b9b9b7c20 */ /* 0x000fe20008400000 */
[----:B--2---:R-:W-:-:S05]  /*12190*/  FMUL R9, R9, UR11 ;  /* 0x0000000b09097c20 */ /* 0x004fca0008400000 */
[----:B------:R-:W-:Y:S01]  /*121a0*/  F2FP.BF16.F32.PACK_AB R9, RZ, R9 ;  /* 0x00000009ff09723e */ /* 0x000fe200000010ff */
[----:B----4-:R-:W-:-:S05]  /*121b0*/  FMUL R6, R6, UR11 ;  /* 0x0000000b06067c20 */ /* 0x010fca0008400000 */
[----:B-1----:R-:W-:Y:S02]  /*121c0*/  F2FP.BF16.F32.PACK_AB R8, RZ, R6 ;  /* 0x00000006ff08723e */ /* 0x002fe400000010ff */
[----:B------:R-:W2:Y:S04]  /*121d0*/  LDL.LU R6, [R1+0x48] ;  /* 0x0000480001067983 */ /* 0x000ea80000300800 */
[----:B------:R1:W-:Y:S04]  /*121e0*/  @P4 STG.E.U16 desc[UR20][R4.64+0x30], R9 ;  /* 0x0000300904004986 */ /* 0x0003e8000c101514 */
[----:B------:R-:W-:Y:S01]  /*121f0*/  @P2 STG.E.U16 desc[UR20][R4.64+0x32], R10 ;  /* 0x0000320a04002986 */ /* 0x000fe2000c101514 */
[C---:B------:R-:W-:Y:S01]  /*12200*/  ISETP.GT.AND P2, PT, R0.reuse, 0x20, P0 ;  /* 0x000000200000780c */ /* 0x040fe20000744270 */
[----:B---3--:R-:W-:Y:S01]  /*12210*/  FMUL R7, R7, UR11 ;  /* 0x0000000b07077c20 */ /* 0x008fe20008400000 */
[----:B------:R-:W-:-:S02]  /*12220*/  ISETP.GT.AND P3, PT, R0, 0x21, P0 ;  /* 0x000000210000780c */ /* 0x000fc40000764270 */
[----:B------:R-:W-:Y:S02]  /*12230*/  ISETP.GT.AND P4, PT, R0, 0x20, P1 ;  /* 0x000000200000780c */ /* 0x000fe40000f84270 */
[----:B------:R-:W-:-:S07]  /*12240*/  F2FP.BF16.F32.PACK_AB R7, RZ, R7 ;  /* 0x00000007ff07723e */ /* 0x000fce00000010ff */
[----:B------:R3:W-:Y:S01]  /*12250*/  @P2 STG.E.U16 desc[UR20][R2.64+0x40], R8 ;  /* 0x0000400802002986 */ /* 0x0007e2000c101514 */
[----:B------:R-:W-:Y:S02]  /*12260*/  ISETP.GT.AND P2, PT, R0, 0x21, P1 ;  /* 0x000000210000780c */ /* 0x000fe40000f44270 */
[----:B-1----:R-:W-:Y:S01]  /*12270*/  PRMT R9, R7, 0x7610, R9 ;  /* 0x0000761007097816 */ /* 0x002fe20000000009 */
[----:B------:R-:W-:-:S04]  /*12280*/  FMUL R7, R250, UR11 ;  /* 0x0000000bfa077c20 */ /* 0x000fc80008400000 */
[----:B------:R1:W-:Y:S01]  /*12290*/  @P3 STG.E.U16 desc[UR20][R2.64+0x42], R9 ;  /* 0x0000420902003986 */ /* 0x0003e2000c101514 */
[----:B------:R-:W-:Y:S01]  /*122a0*/  ISETP.GT.AND P3, PT, R0, 0x29, P0 ;  /* 0x000000290000780c */ /* 0x000fe20000764270 */
[----:B---3--:R-:W-:Y:S01]  /*122b0*/  FMUL R8, R249, UR11 ;  /* 0x0000000bf9087c20 */ /* 0x008fe20008400000 */
[----:B------:R-:W-:-:S04]  /*122c0*/  F2FP.BF16.F32.PACK_AB R7, RZ, R7 ;  /* 0x00000007ff07723e */ /* 0x000fc800000010ff */
[----:B------:R-:W-:Y:S02]  /*122d0*/  F2FP.BF16.F32.PACK_AB R8, RZ, R8 ;  /* 0x00000008ff08723e */ /* 0x000fe400000010ff */
[----:B------:R-:W-:Y:S02]  /*122e0*/  PRMT R15, R7, 0x7610, R15 ;  /* 0x00007610070f7816 */ /* 0x000fe4000000000f */
[----:B------:R-:W-:Y:S01]  /*122f0*/  PRMT R17, R8, 0x7610, R17 ;  /* 0x0000761008117816 */ /* 0x000fe20000000011 */
[----:B------:R-:W-:Y:S01]  /*12300*/  FMUL R7, R247, UR11 ;  /* 0x0000000bf7077c20 */ /* 0x000fe20008400000 */
[----:B------:R-:W-:-:S04]  /*12310*/  FMUL R8, R246, UR11 ;  /* 0x0000000bf6087c20 */ /* 0x000fc80008400000 */
[----:B------:R-:W-:Y:S02]  /*12320*/  F2FP.BF16.F32.PACK_AB R7, RZ, R7 ;  /* 0x00000007ff07723e */ /* 0x000fe400000010ff */
[----:B------:R-:W-:Y:S01]  /*12330*/  F2FP.BF16.F32.PACK_AB R8, RZ, R8 ;  /* 0x00000008ff08723e */ /* 0x000fe200000010ff */
[----:B-1----:R-:W-:Y:S01]  /*12340*/  FMUL R9, R245, UR11 ;  /* 0x0000000bf5097c20 */ /* 0x002fe20008400000 */
[----:B------:R-:W-:-:S04]  /*12350*/  F2FP.BF16.F32.PACK_AB R12, RZ, R12 ;  /* 0x0000000cff0c723e */ /* 0x000fc800000010ff */
[----:B------:R-:W-:Y:S02]  /*12360*/  F2FP.BF16.F32.PACK_AB R9, RZ, R9 ;  /* 0x00000009ff09723e */ /* 0x000fe400000010ff */
[----:B------:R-:W-:Y:S02]  /*12370*/  F2FP.BF16.F32.PACK_AB R16, RZ, R16 ;  /* 0x00000010ff10723e */ /* 0x000fe400000010ff */
[----:B------:R-:W-:Y:S02]  /*12380*/  F2FP.BF16.F32.PACK_AB R18, RZ, R18 ;  /* 0x00000012ff12723e */ /* 0x000fe400000010ff */
[----:B------:R-:W-:Y:S02]  /*12390*/  F2FP.BF16.F32.PACK_AB R20, RZ, R20 ;  /* 0x00000014ff14723e */ /* 0x000fe400000010ff */
[----:B------:R-:W-:Y:S02]  /*123a0*/  F2FP.BF16.F32.PACK_AB R19, RZ, R19 ;  /* 0x00000013ff13723e */ /* 0x000fe400000010ff */
[----:B------:R-:W-:-:S02]  /*123b0*/  F2FP.BF16.F32.PACK_AB R21, RZ, R21 ;  /* 0x00000015ff15723e */ /* 0x000fc400000010ff */
        /* <DEDUP_REMOVED lines=25> */
[----:B------:R-:W-:Y:S01]  /*12550*/  F2FP.BF16.F32.PACK_AB R239, RZ, R239 ;  /* 0x000000efffef723e */ /* 0x000fe200000010ff */
[----:B--2---:R-:W-:-:S05]  /*12560*/  FMUL R6, R6, UR11 ;  /* 0x0000000b06067c20 */ /* 0x004fca0008400000 */
[----:B------:R-:W-:-:S04]  /*12570*/  F2FP.BF16.F32.PACK_AB R6, RZ, R6 ;  /* 0x00000006ff06723e */ /* 0x000fc800000010ff */
[----:B------:R-:W-:Y:S01]  /*12580*/  PRMT R10, R6, 0x7610, R10 ;  /* 0x00007610060a7816 */ /* 0x000fe2000000000a */
[----:B------:R-:W-:-:S05]  /*12590*/  FMUL R6, R252, UR11 ;  /* 0x0000000bfc067c20 */ /* 0x000fca0008400000 */
[----:B------:R-:W-:-:S04]  /*125a0*/  F2FP.BF16.F32.PACK_AB R6, RZ, R6 ;  /* 0x00000006ff06723e */ /* 0x000fc800000010ff */
[----:B------:R-:W-:Y:S01]  /*125b0*/  PRMT R11, R6, 0x7610, R11 ;  /* 0x00007610060b7816 */ /* 0x000fe2000000000b */
[----:B------:R1:W-:Y:S01]  /*125c0*/  @P4 STG.E.U16 desc[UR20][R4.64+0x40], R10 ;  /* 0x0000400a04004986 */ /* 0x0003e2000c101514 */
[----:B------:R-:W-:-:S03]  /*125d0*/  FMUL R6, R251, UR11 ;  /* 0x0000000bfb067c20 */ /* 0x000fc60008400000 */
[----:B------:R2:W-:Y:S01]  /*125e0*/  @P2 STG.E.U16 desc[UR20][R4.64+0x42], R11 ;  /* 0x0000420b04002986 */ /* 0x0005e2000c101514 */
[C---:B------:R-:W-:Y:S02]  /*125f0*/  ISETP.GT.AND P2, PT, R0.reuse, 0x28, P0 ;  /* 0x000000280000780c */ /* 0x040fe40000744270 */
[----:B------:R-:W-:Y:S02]  /*12600*/  ISETP.GT.AND P4, PT, R0, 0x28, P1 ;  /* 0x000000280000780c */ /* 0x000fe40000f84270 */
[----:B------:R-:W-:-:S04]  /*12610*/  F2FP.BF16.F32.PACK_AB R6, RZ, R6 ;  /* 0x00000006ff06723e */ /* 0x000fc800000010ff */
[----:B------:R-:W-:Y:S01]  /*12620*/  PRMT R13, R6, 0x7610, R13 ;  /* 0x00007610060d7816 */ /* 0x000fe2000000000d */
[----:B------:R-:W-:Y:S01]  /*12630*/  @P3 STG.E.U16 desc[UR20][R2.64+0x52], R15 ;  /* 0x0000520f02003986 */ /* 0x000fe2000c101514 */
[----:B------:R-:W-:-:S03]  /*12640*/  ISETP.GT.AND P3, PT, R0, 0x30, P0 ;  /* 0x000000300000780c */ /* 0x000fc60000764270 */
[----:B------:R3:W-:Y:S01]  /*12650*/  @P2 STG.E.U16 desc[UR20][R2.64+0x50], R13 ;  /* 0x0000500d02002986 */ /* 0x0007e2000c101514 */
[----:B------:R-:W-:Y:S01]  /*12660*/  ISETP.GT.AND P2, PT, R0, 0x29, P1 ;  /* 0x000000290000780c */ /* 0x000fe20000f44270 */
[----:B------:R-:W-:Y:S02]  /*12670*/  FMUL R6, R248, UR11 ;  /* 0x0000000bf8067c20 */ /* 0x000fe40008400000 */
[----:B------:R4:W-:Y:S01]  /*12680*/  @P4 STG.E.U16 desc[UR20][R4.64+0x50], R17 ;  /* 0x0000501104004986 */ /* 0x0009e2000c101514 */
[----:B------:R-:W-:Y:S02]  /*12690*/  ISETP.GT.AND P4, PT, R0, 0x31, P0 ;  /* 0x000000310000780c */ /* 0x000fe40000784270 */
[----:B------:R-:W-:Y:S01]  /*126a0*/  F2FP.BF16.F32.PACK_AB R6, RZ, R6 ;  /* 0x00000006ff06723e */ /* 0x000fe200000010ff */
[----:B-1----:R-:W-:Y:S01]  /*126b0*/  FMUL R10, R244, UR11 ;  /* 0x0000000bf40a7c20 */ /* 0x002fe20008400000 */
[----:B--2---:R-:W-:-:S05]  /*126c0*/  FMUL R11, R243, UR11 ;  /* 0x0000000bf30b7c20 */ /* 0x004fca0008400000 */
[----:B------:R-:W-:Y:S01]  /*126d0*/  @P2 STG.E.U16 desc[UR20][R4.64+0x52], R6 ;  /* 0x0000520604002986 */ /* 0x000fe2000c101514 */
[----:B------:R-:W-:-:S03]  /*126e0*/  ISETP.GT.AND P2, PT, R0, 0x31, P1 ;  /* 0x000000310000780c */ /* 0x000fc60000f44270 */
[----:B------:R-:W-:Y:S01]  /*126f0*/  @P3 STG.E.U16 desc[UR20][R2.64+0x60], R7 ;  /* 0x0000600702003986 */ /* 0x000fe2000c101514 */
[----:B------:R-:W-:-:S03]  /*12700*/  ISETP.GT.AND P3, PT, R0, 0x38, P0 ;  /* 0x000000380000780c */ /* 0x000fc60000764270 */
[----:B------:R-:W-:Y:S01]  /*12710*/  @P4 STG.E.U16 desc[UR20][R2.64+0x62], R8 ;  /* 0x0000620802004986 */ /* 0x000fe2000c101514 */
[C---:B------:R-:W-:Y:S02]  /*12720*/  ISETP.GT.AND P4, PT, R0.reuse, 0x39, P0 ;  /* 0x000000390000780c */ /* 0x040fe40000784270 */
[----:B------:R-:W-:Y:S02]  /*12730*/  F2FP.BF16.F32.PACK_AB R10, RZ, R10 ;  /* 0x0000000aff0a723e */ /* 0x000fe400000010ff */
[----:B------:R-:W-:Y:S01]  /*12740*/  F2FP.BF16.F32.PACK_AB R11, RZ, R11 ;  /* 0x0000000bff0b723e */ /* 0x000fe200000010ff */
[----:B------:R-:W-:Y:S01]  /*12750*/  @P5 STG.E.U16 desc[UR20][R4.64+0x60], R9 ;  /* 0x0000600904005986 */ /* 0x000fe2000c101514 */
[----:B------:R-:W-:-:S03]  /*12760*/  ISETP.GT.AND P5, PT, R0, 0x38, P1 ;  /* 0x000000380000780c */ /* 0x000fc60000fa4270 */
[----:B------:R-:W-:Y:S01]  /*12770*/  @P2 STG.E.U16 desc[UR20][R4.64+0x62], R10 ;  /* 0x0000620a04002986 */ /* 0x000fe2000c101514 */
[----:B------:R-:W-:Y:S01]  /*12780*/  ISETP.GT.AND P2, PT, R0, 0x39, P1 ;  /* 0x000000390000780c */ /* 0x000fe20000f44270 */
[----:B---3--:R-:W-:Y:S02]  /*12790*/  FMUL R13, R242, UR11 ;  /* 0x0000000bf20d7c20 */ /* 0x008fe40008400000 */
[----:B------:R-:W-:Y:S01]  /*127a0*/  @P3 STG.E.U16 desc[UR20][R2.64+0x70], R11 ;  /* 0x0000700b02003986 */ /* 0x000fe2000c101514 */
[C---:B------:R-:W-:Y:S01]  /*127b0*/  ISETP.GT.AND P3, PT, R0.reuse, 0x40, P0 ;  /* 0x000000400000780c */ /* 0x040fe20000764270 */
[----:B------:R-:W-:Y:S02]  /*127c0*/  FMUL R15, R241, UR11 ;  /* 0x0000000bf10f7c20 */ /* 0x000fe40008400000 */
[----:B------:R-:W-:Y:S01]  /*127d0*/  @P4 STG.E.U16 desc[UR20][R2.64+0x72], R12 ;  /* 0x0000720c02004986 */ /* 0x000fe2000c101514 */
[----:B------:R-:W-:Y:S02]  /*127e0*/  ISETP.GT.AND P4, PT, R0, 0x41, P0 ;  /* 0x000000410000780c */ /* 0x000fe40000784270 */
[----:B------:R-:W-:-:S02]  /*127f0*/  F2FP.BF16.F32.PACK_AB R13, RZ, R13 ;  /* 0x0000000dff0d723e */ /* 0x000fc400000010ff */
[----:B------:R-:W-:-:S03]  /*12800*/  F2FP.BF16.F32.PACK_AB R15, RZ, R15 ;  /* 0x0000000fff0f723e */ /* 0x000fc600000010ff */
[----:B------:R-:W-:Y:S01]  /*12810*/  @P5 STG.E.U16 desc[UR20][R4.64+0x70], R13 ;  /* 0x0000700d04005986 */ /* 0x000fe2000c101514 */
[----:B------:R-:W-:-:S03]  /*12820*/  ISETP.GT.AND P5, PT, R0, 0x40, P1 ;  /* 0x000000400000780c */ /* 0x000fc60000fa4270 */
[----:B------:R-:W-:Y:S01]  /*12830*/  @P2 STG.E.U16 desc[UR20][R4.64+0x72], R15 ;  /* 0x0000720f04002986 */ /* 0x000fe2000c101514 */
[----:B------:R-:W-:Y:S01]  /*12840*/  ISETP.GT.AND P2, PT, R0, 0x41, P1 ;  /* 0x000000410000780c */ /* 0x000fe20000f44270 */
[----:B----4-:R-:W-:Y:S02]  /*12850*/  FMUL R17, R240, UR11 ;  /* 0x0000000bf0117c20 */ /* 0x010fe40008400000 */
[----:B------:R-:W-:Y:S01]  /*12860*/  @P3 STG.E.U16 desc[UR20][R2.64+0x80], R16 ;  /* 0x0000801002003986 */ /* 0x000fe2000c101514 */
[----:B------:R-:W-:-:S03]  /*12870*/  ISETP.GT.AND P3, PT, R0, 0x48, P0 ;  /* 0x000000480000780c */ /* 0x000fc60000764270 */
[----:B------:R-:W-:Y:S01]  /*12880*/  @P4 STG.E.U16 desc[UR20][R2.64+0x82], R18 ;  /* 0x0000821202004986 */ /* 0x000fe2000c101514 */
[----:B------:R-:W-:Y:S02]  /*12890*/  ISETP.GT.AND P4, PT, R0, 0x49, P0 ;  /* 0x000000490000780c */ /* 0x000fe40000784270 */
[----:B------:R-:W-:-:S05]  /*128a0*/  F2FP.BF16.F32.PACK_AB R17, RZ, R17 ;  /* 0x00000011ff11723e */ /* 0x000fca00000010ff */
[----:B------:R-:W-:Y:S01]  /*128b0*/  @P5 STG.E.U16 desc[UR20][R4.64+0x80], R17 ;  /* 0x0000801104005986 */ /* 0x000fe2000c101514 */
[----:B------:R-:W-:-:S03]  /*128c0*/  ISETP.GT.AND P5, PT, R0, 0x48, P1 ;  /* 0x000000480000780c */ /* 0x000fc60000fa4270 */
        /* <DEDUP_REMOVED lines=43> */
[C---:B------:R-:W-:Y:S02]  /*12b80*/  ISETP.GT.AND P3, PT, R0.reuse, 0x78, P0 ;  /* 0x000000780000780c */ /* 0x040fe40000764270 */
[C---:B------:R-:W-:Y:S01]  /*12b90*/  ISETP.GT.AND P0, PT, R0.reuse, 0x79, P0 ;  /* 0x000000790000780c */ /* 0x040fe20000704270 */
[----:B------:R-:W-:Y:S01]  /*12ba0*/  @P4 STG.E.U16 desc[UR20][R2.64+0xe2], R233 ;  /* 0x0000e2e902004986 */ /* 0x000fe2000c101514 */
[C---:B------:R-:W-:Y:S02]  /*12bb0*/  ISETP.GT.AND P4, PT, R0.reuse, 0x78, P1 ;  /* 0x000000780000780c */ /* 0x040fe40000f84270 */
[----:B------:R-:W-:Y:S01]  /*12bc0*/  ISETP.GT.AND P1, PT, R0, 0x79, P1 ;  /* 0x000000790000780c */ /* 0x000fe20000f24270 */
[----:B------:R-:W-:Y:S01]  /*12bd0*/  @P5 STG.E.U16 desc[UR20][R4.64+0xe0], R234 ;  /* 0x0000e0ea04005986 */ /* 0x000fe2000c101514 */
[----:B------:R-:W-:-:S03]  /*12be0*/  USHF.L.U32 UR10, UR6, 0x1, URZ ;  /* 0x00000001060a7899 */ /* 0x000fc6000800063f */
[----:B------:R-:W-:Y:S04]  /*12bf0*/  @P2 STG.E.U16 desc[UR20][R4.64+0xe2], R235 ;  /* 0x0000e2eb04002986 */ /* 0x000fe8000c101514 */
[----:B------:R-:W-:Y:S04]  /*12c00*/  @P3 STG.E.U16 desc[UR20][R2.64+0xf0], R236 ;  /* 0x0000f0ec02003986 */ /* 0x000fe8000c101514 */
[----:B------:R-:W-:Y:S01]  /*12c10*/  @P0 STG.E.U16 desc[UR20][R2.64+0xf2], R237 ;  /* 0x0000f2ed02000986 */ /* 0x000fe2000c101514 */
[----:B------:R-:W-:-:S03]  /*12c20*/  ISETP.GT.AND P0, PT, R14, 0x48, PT ;  /* 0x000000480e00780c */ /* 0x000fc60003f04270 */
[----:B------:R-:W-:Y:S01]  /*12c30*/  @P4 STG.E.U16 desc[UR20][R4.64+0xf0], R238 ;  /* 0x0000f0ee04004986 */ /* 0x000fe2000c101514 */
[----:B------:R-:W-:-:S03]  /*12c40*/  USHF.L.U64.HI UR6, UR6, 0x1, UR7 ;  /* 0x0000000106067899 */ /* 0x000fc60008010207 */
[----:B------:R1:W-:Y:S01]  /*12c50*/  @P1 STG.E.U16 desc[UR20][R4.64+0xf2], R239 ;  /* 0x0000f2ef04001986 */ /* 0x0003e2000c101514 */
[----:B------:R-:W-:Y:S02]  /*12c60*/  ISETP.GT.AND P1, PT, R14, 0x40, PT ;  /* 0x000000400e00780c */ /* 0x000fe40003f24270 */
[C---:B------:R-:W-:Y:S02]  /*12c70*/  ISETP.GT.AND P3, PT, R0.reuse, RZ, P0 ;  /* 0x000000ff0000720c */ /* 0x040fe40000764270 */
[C---:B------:R-:W-:Y:S02]  /*12c80*/  ISETP.GT.AND P5, PT, R0.reuse, RZ, P1 ;  /* 0x000000ff0000720c */ /* 0x040fe40000fa4270 */
[----:B------:R-:W-:Y:S02]  /*12c90*/  ISETP.GT.AND P4, PT, R0, 0x1, P1 ;  /* 0x000000010000780c */ /* 0x000fe40000f84270 */
[----:B-1----:R-:W-:Y:S02]  /*12ca0*/  IADD3 R4, P6, R2, UR10, RZ ;  /* 0x0000000a02047c10 */ /* 0x002fe4000ffde0ff */
[----:B------:R-:W-:-:S02]  /*12cb0*/  ISETP.GT.AND P2, PT, R0, 0x1, P0 ;  /* 0x000000010000780c */ /* 0x000fc40000744270 */
[----:B------:R-:W-:Y:S02]  /*12cc0*/  IADD3.X R5, R3, UR6, RZ, P6, !PT ;  /* 0x0000000603057c10 */ /* 0x000fe4000b7fe4ff */
[----:B------:R-:W-:Y:S02]  /*12cd0*/  IADD3 R10, P6, R4, UR9, RZ ;  /* 0x00000009040a7c10 */ /* 0x000fe4000ffde0ff */
[----:B------:R-:W-:Y:S02]  /*12ce0*/  F2FP.BF16.F32.PACK_AB R152, RZ, R152 ;  /* 0x00000098ff98723e */ /* 0x000fe400000010ff */
[----:B------:R-:W-:Y:S02]  /*12cf0*/  F2FP.BF16.F32.PACK_AB R153, RZ, R153 ;  /* 0x00000099ff99723e */ /* 0x000fe400000010ff */
[----:B------:R-:W-:Y:S02]  /*12d00*/  F2FP.BF16.F32.PACK_AB R154, RZ, R154 ;  /* 0x0000009aff9a723e */ /* 0x000fe400000010ff */
[----:B------:R-:W-:Y:S01]  /*12d10*/  IADD3.X R11, R5, UR8, RZ, P6, !PT ;  /* 0x00000008050b7c10 */ /* 0x000fe2000b7fe4ff */
[----:B------:R-:W-:Y:S01]  /*12d20*/  FMUL R6, R156, UR11 ;  /* 0x0000000b9c067c20 */ /* 0x000fe20008400000 */
[----:B------:R-:W-:Y:S01]  /*12d30*/  F2FP.BF16.F32.PACK_AB R155, RZ, R155 ;  /* 0x0000009bff9b723e */ /* 0x000fe200000010ff */
[----:B------:R-:W-:Y:S01]  /*12d40*/  @P5 STG.E.U16 desc[UR20][R4.64], R152 ;  /* 0x0000009804005986 */ /* 0x000fe2000c101514 */
[----:B------:R-:W-:-:S03]  /*12d50*/  FMUL R7, R157, UR11 ;  /* 0x0000000b9d077c20 */ /* 0x000fc60008400000 */
[----:B------:R-:W-:Y:S01]  /*12d60*/  @P4 STG.E.U16 desc[UR20][R4.64+0x2], R153 ;  /* 0x0000029904004986 */ /* 0x000fe2000c101514 */
[----:B------:R-:W-:-:S03]  /*12d70*/  ISETP.GT.AND P4, PT, R0, 0x9, P1 ;  /* 0x000000090000780c */ /* 0x000fc60000f84270 */
[----:B------:R-:W-:Y:S01]  /*12d80*/  @P3 STG.E.U16 desc[UR20][R10.64], R154 ;  /* 0x0000009a0a003986 */ /* 0x000fe2000c101514 */
[C---:B------:R-:W-:Y:S01]  /*12d90*/  ISETP.GT.AND P3, PT, R0.reuse, 0x8, P1 ;  /* 0x000000080000780c */ /* 0x040fe20000f64270 */
[----:B------:R-:W-:Y:S01]  /*12da0*/  IMAD.U32 R9, RZ, RZ, UR9 ;  /* 0x00000009ff097e24 */ /* 0x000fe2000f8e00ff */
[----:B------:R-:W-:Y:S01]  /*12db0*/  F2FP.BF16.F32.PACK_AB R6, RZ, R6 ;  /* 0x00000006ff06723e */ /* 0x000fe200000010ff */
[----:B------:R1:W-:Y:S01]  /*12dc0*/  @P2 STG.E.U16 desc[UR20][R10.64+0x2], R155 ;  /* 0x0000029b0a002986 */ /* 0x0003e2000c101514 */
[----:B------:R-:W-:Y:S01]  /*12dd0*/  ISETP.GT.AND P2, PT, R0, 0x8, P0 ;  /* 0x000000080000780c */ /* 0x000fe20000744270 */
[----:B------:R-:W-:Y:S01]  /*12de0*/  FMUL R8, R158, UR11 ;  /* 0x0000000b9e087c20 */ /* 0x000fe20008400000 */
[----:B------:R-:W-:-:S04]  /*12df0*/  F2FP.BF16.F32.PACK_AB R7, RZ, R7 ;  /* 0x00000007ff07723e */ /* 0x000fc800000010ff */
[----:B------:R-:W-:Y:S02]  /*12e00*/  F2FP.BF16.F32.PACK_AB R8, RZ, R8 ;  /* 0x00000008ff08723e */ /* 0x000fe400000010ff */
[----:B-1----:R-:W-:Y:S01]  /*12e10*/  PRMT R10, R6, 0x7610, R10 ;  /* 0x00007610060a7816 */ /* 0x002fe2000000000a */
[----:B------:R-:W-:Y:S01]  /*12e20*/  IMAD.U32 R11, RZ, RZ, UR8 ;  /* 0x00000008ff0b7e24 */ /* 0x000fe2000f8e00ff */
[----:B------:R-:W-:Y:S02]  /*12e30*/  IADD3 R6, P5, P6, R9, UR10, R2 ;  /* 0x0000000a09067c10 */ /* 0x000fe4000febe002 */
[----:B------:R-:W-:Y:S02]  /*12e40*/  PRMT R9, R7, 0x7610, R9 ;  /* 0x0000761007097816 */ /* 0x000fe40000000009 */
[----:B------:R-:W-:Y:S01]  /*12e50*/  IADD3.X R7, R11, UR6, R3, P5, P6 ;  /* 0x000000060b077c10 */ /* 0x000fe2000afec403 */
[----:B------:R-:W-:Y:S01]  /*12e60*/  @P3 STG.E.U16 desc[UR20][R4.64+0x10], R10 ;  /* 0x0000100a04003986 */ /* 0x000fe2000c101514 */
[----:B------:R-:W-:-:S03]  /*12e70*/  ISETP.GT.AND P3, PT, R0, 0x9, P0 ;  /* 0x000000090000780c */ /* 0x000fc60000764270 */
[----:B------:R-:W-:Y:S01]  /*12e80*/  @P4 STG.E.U16 desc[UR20][R4.64+0x12], R9 ;  /* 0x0000120904004986 */ /* 0x000fe2000c101514 */
[C---:B------:R-:W-:Y:S01]  /*12e90*/  ISETP.GT.AND P4, PT, R0.reuse, 0x10, P1 ;  /* 0x000000100000780c */ /* 0x040fe20000f84270 */
[----:B------:R-:W-:Y:S01]  /*12ea0*/  FMUL R159, R159, UR11 ;  /* 0x0000000b9f9f7c20 */ /* 0x000fe20008400000 */
[C---:B------:R-:W-:Y:S01]  /*12eb0*/  ISETP.GT.AND P5, PT, R0.reuse, 0x11, P1 ;  /* 0x000000110000780c */ /* 0x040fe20000fa4270 */
[----:B------:R-:W-:Y:S01]  /*12ec0*/  @P2 STG.E.U16 desc[UR20][R6.64+0x10], R8 ;  /* 0x0000100806002986 */ /* 0x000fe2000c101514 */
[----:B------:R-:W-:Y:S01]  /*12ed0*/  ISETP.GT.AND P2, PT, R0, 0x10, P0 ;  /* 0x000000100000780c */ /* 0x000fe20000744270 */
[----:B------:R-:W-:Y:S01]  /*12ee0*/  FMUL R160, R160, UR11 ;  /* 0x0000000ba0a07c20 */ /* 0x000fe20008400000 */
[----:B------:R-:W-:Y:S01]  /*12ef0*/  FMUL R161, R161, UR11 ;  /* 0x0000000ba1a17c20 */ /* 0x000fe20008400000 */
[----:B------:R-:W-:Y:S01]  /*12f00*/  FMUL R162, R162, UR11 ;  /* 0x0000000ba2a27c20 */ /* 0x000fe20008400000 */
[----:B------:R-:W-:Y:S02]  /*12f10*/  F2FP.BF16.F32.PACK_AB R159, RZ, R159 ;  /* 0x0000009fff9f723e */ /* 0x000fe400000010ff */
[----:B------:R-:W-:-:S02]  /*12f20*/  F2FP.BF16.F32.PACK_AB R160, RZ, R160 ;  /* 0x000000a0ffa0723e */ /* 0x000fc400000010ff */
[----:B------:R-:W-:Y:S02]  /*12f30*/  F2FP.BF16.F32.PACK_AB R161, RZ, R161 ;  /* 0x000000a1ffa1723e */ /* 0x000fe400000010ff */
[----:B------:R-:W-:Y:S01]  /*12f40*/  F2FP.BF16.F32.PACK_AB R162, RZ, R162 ;  /* 0x000000a2ffa2723e */ /* 0x000fe200000010ff */
[----:B------:R-:W-:Y:S01]  /*12f50*/  @P3 STG.E.U16 desc[UR20][R6.64+0x12], R159 ;  /* 0x0000129f06003986 */ /* 0x000fe2000c101514 */
[----:B------:R-:W-:-:S03]  /*12f60*/  ISETP.GT.AND P3, PT, R0, 0x11, P0 ;  /* 0x000000110000780c */ /* 0x000fc60000764270 */
[----:B------:R-:W-:Y:S01]  /*12f70*/  @P4 STG.E.U16 desc[UR20][R4.64+0x20], R160 ;  /* 0x000020a004004986 */ /* 0x000fe2000c101514 */
[C---:B------:R-:W-:Y:S01]  /*12f80*/  ISETP.GT.AND P4, PT, R0.reuse, 0x18, P1 ;  /* 0x000000180000780c */ /* 0x040fe20000f84270 */
[----:B------:R-:W-:Y:S02]  /*12f90*/  FMUL R163, R163, UR11 ;  /* 0x0000000ba3a37c20 */ /* 0x000fe40008400000 */
[----:B------:R-:W-:Y:S01]  /*12fa0*/  @P5 STG.E.U16 desc[UR20][R4.64+0x22], R161 ;  /* 0x000022a104005986 */ /* 0x000fe2000c101514 */
[----:B------:R-:W-:Y:S01]  /*12fb0*/  ISETP.GT.AND P5, PT, R0, 0x19, P1 ;  /* 0x000000190000780c */ /* 0x000fe20000fa4270 */
[----:B------:R-:W-:Y:S02]  /*12fc0*/  FMUL R164, R164, UR11 ;  /* 0x0000000ba4a47c20 */ /* 0x000fe40008400000 */
[----:B------:R-:W-:Y:S01]  /*12fd0*/  @P2 STG.E.U16 desc[UR20][R6.64+0x20], R162 ;  /* 0x000020a206002986 */ /* 0x000fe2000c101514 */
[----:B------:R-:W-:Y:S01]  /*12fe0*/  ISETP.GT.AND P2, PT, R0, 0x18, P0 ;  /* 0x000000180000780c */ /* 0x000fe20000744270 */
[----:B------:R-:W-:Y:S01]  /*12ff0*/  FMUL R165, R165, UR11 ;  /* 0x0000000ba5a57c20 */ /* 0x000fe20008400000 */
[----:B------:R-:W-:Y:S01]  /*13000*/  FMUL R166, R166, UR11 ;  /* 0x0000000ba6a67c20 */ /* 0x000fe20008400000 */
[----:B------:R-:W-:-:S02]  /*13010*/  F2FP.BF16.F32.PACK_AB R163, RZ, R163 ;  /* 0x000000a3ffa3723e */ /* 0x000fc400000010ff */
[----:B------:R-:W-:Y:S02]  /*13020*/  F2FP.BF16.F32.PACK_AB R164, RZ, R164 ;  /* 0x000000a4ffa4723e */ /* 0x000fe400000010ff */
        /* <DEDUP_REMOVED lines=181> */
[C---:B------:R-:W-:Y:S02]  /*13b80*/  ISETP.GT.AND P4, PT, R0.reuse, 0x71, P0 ;  /* 0x000000710000780c */ /* 0x040fe40000784270 */
[----:B------:R-:W-:Y:S01]  /*13b90*/  ISETP.GT.AND P1, PT, R0, 0x79, P1 ;  /* 0x000000790000780c */ /* 0x000fe20000f24270 */
[----:B------:R-:W-:Y:S01]  /*13ba0*/  @P5 STG.E.U16 desc[UR20][R4.64+0xe2], R209 ;  /* 0x0000e2d104005986 */ /* 0x000fe2000c101514 */
[----:B------:R-:W-:-:S03]  /*13bb0*/  FMUL R211, R211, UR11 ;  /* 0x0000000bd3d37c20 */ /* 0x000fc60008400000 */
[----:B------:R-:W-:Y:S01]  /*13bc0*/  @P2 STG.E.U16 desc[UR20][R6.64+0xe0], R210 ;  /* 0x0000e0d206002986 */ /* 0x000fe2000c101514 */
[----:B------:R-:W-:Y:S01]  /*13bd0*/  ISETP.GT.AND P2, PT, R0, 0x78, P0 ;  /* 0x000000780000780c */ /* 0x000fe20000744270 */
[----:B------:R-:W-:Y:S01]  /*13be0*/  FMUL R212, R212, UR11 ;  /* 0x0000000bd4d47c20 */ /* 0x000fe20008400000 */
[----:B------:R-:W-:Y:S01]  /*13bf0*/  FMUL R213, R213, UR11 ;  /* 0x0000000bd5d57c20 */ /* 0x000fe20008400000 */
[----:B------:R-:W-:Y:S02]  /*13c00*/  F2FP.BF16.F32.PACK_AB R211, RZ, R211 ;  /* 0x000000d3ffd3723e */ /* 0x000fe400000010ff */
[----:B------:R-:W-:Y:S01]  /*13c10*/  ISETP.GT.AND P0, PT, R0, 0x79, P0 ;  /* 0x000000790000780c */ /* 0x000fe20000704270 */
[----:B------:R-:W-:Y:S01]  /*13c20*/  FMUL R214, R214, UR11 ;  /* 0x0000000bd6d67c20 */ /* 0x000fe20008400000 */
[----:B------:R-:W-:Y:S02]  /*13c30*/  F2FP.BF16.F32.PACK_AB R212, RZ, R212 ;  /* 0x000000d4ffd4723e */ /* 0x000fe400000010ff */
[----:B------:R-:W-:Y:S01]  /*13c40*/  F2FP.BF16.F32.PACK_AB R213, RZ, R213 ;  /* 0x000000d5ffd5723e */ /* 0x000fe200000010ff */
[----:B------:R-:W-:Y:S01]  /*13c50*/  @P4 STG.E.U16 desc[UR20][R6.64+0xe2], R211 ;  /* 0x0000e2d306004986 */ /* 0x000fe2000c101514 */
[----:B------:R-:W-:Y:S01]  /*13c60*/  F2FP.BF16.F32.PACK_AB R214, RZ, R214 ;  /* 0x000000d6ffd6723e */ /* 0x000fe200000010ff */
[----:B------:R-:W-:-:S02]  /*13c70*/  USHF.L.U32 UR7, UR14, 0x8, URZ ;  /* 0x000000080e077899 */ /* 0x000fc4000800063f */
[----:B------:R-:W-:Y:S04]  /*13c80*/  @P3 STG.E.U16 desc[UR20][R4.64+0xf0], R212 ;  /* 0x0000f0d404003986 */ /* 0x000fe8000c101514 */
[----:B------:R1:W-:Y:S01]  /*13c90*/  @P1 STG.E.U16 desc[UR20][R4.64+0xf2], R213 ;  /* 0x0000f2d504001986 */ /* 0x0003e2000c101514 */
[----:B------:R-:W-:Y:S01]  /*13ca0*/  FMUL R215, R215, UR11 ;  /* 0x0000000bd7d77c20 */ /* 0x000fe20008400000 */
[----:B------:R-:W-:Y:S01]  /*13cb0*/  USHF.L.U64.HI UR6, UR14, 0x8, UR15 ;  /* 0x000000080e067899 */ /* 0x000fe2000801020f */
[----:B-1----:R-:W-:Y:S01]  /*13cc0*/  @P2 MOV R4, R6 ;  /* 0x0000000600042202 */ /* 0x002fe20000000f00 */
[----:B------:R-:W-:Y:S02]  /*13cd0*/  @P2 IMAD.MOV.U32 R5, RZ, RZ, R7 ;  /* 0x000000ffff052224 */ /* 0x000fe400078e0007 */
[----:B------:R-:W-:-:S03]  /*13ce0*/  F2FP.BF16.F32.PACK_AB R215, RZ, R215 ;  /* 0x000000d7ffd7723e */ /* 0x000fc600000010ff */
[----:B------:R1:W-:Y:S01]  /*13cf0*/  @P2 STG.E.U16 desc[UR20][R4.64+0xf0], R214 ;  /* 0x0000f0d604002986 */ /* 0x0003e2000c101514 */
[C---:B------:R-:W-:Y:S02]  /*13d00*/  ISETP.GT.AND P3, PT, R14.reuse, 0x80, PT ;  /* 0x000000800e00780c */ /* 0x040fe40003f64270 */
[----:B------:R-:W-:Y:S02]  /*13d10*/  MOV R9, UR6 ;  /* 0x0000000600097c02 */ /* 0x000fe40008000f00 */
[----:B------:R-:W-:Y:S01]  /*13d20*/  ISETP.GT.AND P1, PT, R14, 0x88, PT ;  /* 0x000000880e00780c */ /* 0x000fe20003f24270 */
[----:B-1----:R-:W-:Y:S02]  /*13d30*/  @P0 IMAD.MOV.U32 R5, RZ, RZ, R7 ;  /* 0x000000ffff050224 */ /* 0x002fe400078e0007 */
[----:B------:R-:W-:Y:S02]  /*13d40*/  IMAD.U32 R7, RZ, RZ, UR7 ;  /* 0x00000007ff077e24 */ /* 0x000fe4000f8e00ff */
[----:B------:R-:W-:-:S03]  /*13d50*/  @P0 IMAD.MOV.U32 R4, RZ, RZ, R6 ;  /* 0x000000ffff040224 */ /* 0x000fc600078e0006 */
[----:B------:R-:W-:Y:S02]  /*13d60*/  IADD3 R6, P5, P6, R2, UR9, R7 ;  /* 0x0000000902067c10 */ /* 0x000fe4000febe007 */
[----:B------:R1:W-:Y:S01]  /*13d70*/  @P0 STG.E.U16 desc[UR20][R4.64+0xf2], R215 ;  /* 0x0000f2d704000986 */ /* 0x0003e2000c101514 */
[C---:B------:R-:W-:Y:S02]  /*13d80*/  ISETP.GT.AND P0, PT, R0.reuse, RZ, P3 ;  /* 0x000000ff0000720c */ /* 0x040fe40001f04270 */
[----:B------:R-:W-:Y:S02]  /*13d90*/  ISETP.GT.AND P2, PT, R0, 0x1, P3 ;  /* 0x000000010000780c */ /* 0x000fe40001f44270 */
[----:B------:R-:W-:Y:S01]  /*13da0*/  IADD3.X R7, R3, UR8, R9, P5, P6 ;  /* 0x0000000803077c10 */ /* 0x000fe2000afec409 */
[----:B------:R-:W-:Y:S01]  /*13db0*/  FMUL R88, R88, UR11 ;  /* 0x0000000b58587c20 */ /* 0x000fe20008400000 */
[----:B------:R-:W-:Y:S01]  /*13dc0*/  ISETP.GT.AND P5, PT, R0, RZ, P1 ;  /* 0x000000ff0000720c */ /* 0x000fe20000fa4270 */
[----:B------:R-:W-:Y:S01]  /*13dd0*/  FMUL R89, R89, UR11 ;  /* 0x0000000b59597c20 */ /* 0x000fe20008400000 */
[----:B-1----:R-:W-:Y:S01]  /*13de0*/  IADD3 R4, P4, R2, UR7, RZ ;  /* 0x0000000702047c10 */ /* 0x002fe2000ff9e0ff */
[----:B------:R-:W-:-:S03]  /*13df0*/  FMUL R90, R90, UR11 ;  /* 0x0000000b5a5a7c20 */ /* 0x000fc60008400000 */
[----:B------:R-:W-:Y:S02]  /*13e00*/  IADD3.X R5, R3, UR6, RZ, P4, !PT ;  /* 0x0000000603057c10 */ /* 0x000fe4000a7fe4ff */
[----:B------:R-:W-:Y:S02]  /*13e10*/  IADD3 R8, P4, R4, UR9, RZ ;  /* 0x0000000904087c10 */ /* 0x000fe4000ff9e0ff */
[----:B------:R-:W-:Y:S02]  /*13e20*/  F2FP.BF16.F32.PACK_AB R88, RZ, R88 ;  /* 0x00000058ff58723e */ /* 0x000fe400000010ff */
[----:B------:R-:W-:Y:S02]  /*13e30*/  F2FP.BF16.F32.PACK_AB R89, RZ, R89 ;  /* 0x00000059ff59723e */ /* 0x000fe400000010ff */
[----:B------:R-:W-:Y:S02]  /*13e40*/  F2FP.BF16.F32.PACK_AB R90, RZ, R90 ;  /* 0x0000005aff5a723e */ /* 0x000fe400000010ff */
[----:B------:R-:W-:Y:S01]  /*13e50*/  IADD3.X R9, R5, UR8, RZ, P4, !PT ;  /* 0x0000000805097c10 */ /* 0x000fe2000a7fe4ff */
[----:B------:R-:W-:Y:S01]  /*13e60*/  @P0 STG.E.U16 desc[UR20][R4.64], R88 ;  /* 0x0000005804000986 */ /* 0x000fe2000c101514 */
[----:B------:R-:W-:-:S02]  /*13e70*/  ISETP.GT.AND P0, PT, R0, 0x1, P1 ;  /* 0x000000010000780c */ /* 0x000fc40000f04270 */
[C---:B------:R-:W-:Y:S01]  /*13e80*/  ISETP.GT.AND P4, PT, R0.reuse, 0x9, P3 ;  /* 0x000000090000780c */ /* 0x040fe20001f84270 */
[----:B------:R-:W-:Y:S01]  /*13e90*/  @P2 STG.E.U16 desc[UR20][R4.64+0x2], R89 ;  /* 0x0000025904002986 */ /* 0x000fe2000c101514 */
[C---:B------:R-:W-:Y:S01]  /*13ea0*/  ISETP.GT.AND P2, PT, R0.reuse, 0x8, P3 ;  /* 0x000000080000780c */ /* 0x040fe20001f44270 */
[----:B------:R-:W-:Y:S02]  /*13eb0*/  FMUL R91, R91, UR11 ;  /* 0x0000000b5b5b7c20 */ /* 0x000fe40008400000 */
[----:B------:R-:W-:Y:S01]  /*13ec0*/  @P5 STG.E.U16 desc[UR20][R8.64], R90 ;  /* 0x0000005a08005986 */ /* 0x000fe2000c101514 */
[----:B------:R-:W-:Y:S01]  /*13ed0*/  ISETP.GT.AND P5, PT, R0, 0x8, P1 ;  /* 0x000000080000780c */ /* 0x000fe20000fa4270 */
[----:B------:R-:W-:Y:S01]  /*13ee0*/  FMUL R92, R92, UR11 ;  /* 0x0000000b5c5c7c20 */ /* 0x000fe20008400000 */
[----:B------:R-:W-:Y:S01]  /*13ef0*/  FMUL R93, R93, UR11 ;  /* 0x0000000b5d5d7c20 */ /* 0x000fe20008400000 */
[----:B------:R-:W-:Y:S01]  /*13f00*/  FMUL R94, R94, UR11 ;  /* 0x0000000b5e5e7c20 */ /* 0x000fe20008400000 */
[----:B------:R-:W-:-:S02]  /*13f10*/  F2FP.BF16.F32.PACK_AB R91, RZ, R91 ;  /* 0x0000005bff5b723e */ /* 0x000fc400000010ff */
[----:B------:R-:W-:Y:S02]  /*13f20*/  F2FP.BF16.F32.PACK_AB R92, RZ, R92 ;  /* 0x0000005cff5c723e */ /* 0x000fe400000010ff */
[----:B------:R-:W-:Y:S02]  /*13f30*/  F2FP.BF16.F32.PACK_AB R93, RZ, R93 ;  /* 0x0000005dff5d723e */ /* 0x000fe400000010ff */
[----:B------:R-:W-:Y:S01]  /*13f40*/  F2FP.BF16.F32.PACK_AB R94, RZ, R94 ;  /* 0x0000005eff5e723e */ /* 0x000fe200000010ff */
[----:B------:R1:W-:Y:S01]  /*13f50*/  @P0 STG.E.U16 desc[UR20][R8.64+0x2], R91 ;  /* 0x0000025b08000986 */ /* 0x0003e2000c101514 */
[----:B------:R-:W-:-:S03]  /*13f60*/  ISETP.GT.AND P0, PT, R0, 0x9, P1 ;  /* 0x000000090000780c */ /* 0x000fc60000f04270 */
[----:B------:R-:W-:Y:S01]  /*13f70*/  @P2 STG.E.U16 desc[UR20][R4.64+0x10], R92 ;  /* 0x0000105c04002986 */ /* 0x000fe2000c101514 */
[----:B------:R-:W-:-:S03]  /*13f80*/  ISETP.GT.AND P2, PT, R0, 0x10, P3 ;  /* 0x000000100000780c */ /* 0x000fc60001f44270 */
        /* <DEDUP_REMOVED lines=140> */
[----:B------:R-:W-:Y:S04]  /*14850*/  @P0 STG.E.U16 desc[UR20][R6.64+0x92], R127 ;  /* 0x0000927f06000986 */ /* 0x000fe8000c101514 */
[----:B------:R-:W-:Y:S01]  /*14860*/  @P2 STG.E.U16 desc[UR20][R4.64+0xa0], R128 ;  /* 0x0000a08004002986 */ /* 0x000fe2000c101514 */
[----:B------:R-:W-:-:S03]  /*14870*/  ISETP.GT.AND P2, PT, R0, 0x51, P1 ;  /* 0x000000510000780c */ /* 0x000fc60000f44270 */
[----:B------:R-:W-:Y:S01]  /*14880*/  @P4 STG.E.U16 desc[UR20][R4.64+0xa2], R129 ;  /* 0x0000a28104004986 */ /* 0x000fe2000c101514 */
[----:B------:R-:W-:-:S03]  /*14890*/  FMUL R131, R131, UR11 ;  /* 0x0000000b83837c20 */ /* 0x000fc60008400000 */
[----:B------:R-:W-:Y:S01]  /*148a0*/  @P5 STG.E.U16 desc[UR20][R6.64+0xa0], R130 ;  /* 0x0000a08206005986 */ /* 0x000fe2000c101514 */
[----:B------:R-:W-:Y:S01]  /*148b0*/  ISETP.GT.AND P5, PT, R0, 0x59, P3 ;  /* 0x000000590000780c */ /* 0x000fe20001fa4270 */
[----:B------:R-:W-:Y:S01]  /*148c0*/  FMUL R133, R133, UR11 ;  /* 0x0000000b85857c20 */ /* 0x000fe20008400000 */
[----:B------:R-:W-:-:S04]  /*148d0*/  F2FP.BF16.F32.PACK_AB R131, RZ, R131 ;  /* 0x00000083ff83723e */ /* 0x000fc800000010ff */
[----:B------:R-:W-:Y:S01]  /*148e0*/  F2FP.BF16.F32.PACK_AB R133, RZ, R133 ;  /* 0x00000085ff85723e */ /* 0x000fe200000010ff */
[----:B------:R-:W-:Y:S01]  /*148f0*/  @P2 STG.E.U16 desc[UR20][R6.64+0xa2], R131 ;  /* 0x0000a28306002986 */ /* 0x000fe2000c101514 */
[C---:B------:R-:W-:Y:S02]  /*14900*/  ISETP.GT.AND P4, PT, R0.reuse, 0x58, P3 ;  /* 0x000000580000780c */ /* 0x040fe40001f84270 */
[----:B------:R-:W-:Y:S01]  /*14910*/  ISETP.GT.AND P0, PT, R0, 0x58, P1 ;  /* 0x000000580000780c */ /* 0x000fe20000f04270 */
[----:B------:R-:W-:Y:S01]  /*14920*/  FMUL R132, R132, UR11 ;  /* 0x0000000b84847c20 */ /* 0x000fe20008400000 */
[C---:B------:R-:W-:Y:S01]  /*14930*/  ISETP.GT.AND P2, PT, R0.reuse, 0x59, P1 ;  /* 0x000000590000780c */ /* 0x040fe20000f44270 */
[----:B------:R-:W-:Y:S01]  /*14940*/  @P5 STG.E.U16 desc[UR20][R4.64+0xb2], R133 ;  /* 0x0000b28504005986 */ /* 0x000fe2000c101514 */
[----:B------:R-:W-:Y:S01]  /*14950*/  ISETP.GT.AND P5, PT, R0, 0x60, P3 ;  /* 0x000000600000780c */ /* 0x000fe20001fa4270 */
[----:B------:R-:W-:Y:S01]  /*14960*/  FMUL R134, R134, UR11 ;  /* 0x0000000b86867c20 */ /* 0x000fe20008400000 */
        /* <DEDUP_REMOVED lines=8> */
[----:B------:R-:W-:Y:S01]  /*149f0*/  @P4 STG.E.U16 desc[UR20][R4.64+0xb0], R132 ;  /* 0x0000b08404004986 */ /* 0x000fe2000c101514 */
[----:B------:R-:W-:-:S03]  /*14a00*/  F2FP.BF16.F32.PACK_AB R137, RZ, R137 ;  /* 0x00000089ff89723e */ /* 0x000fc600000010ff */
[----:B------:R-:W-:Y:S01]  /*14a10*/  @P0 STG.E.U16 desc[UR20][R6.64+0xb0], R134 ;  /* 0x0000b08606000986 */ /* 0x000fe2000c101514 */
[----:B------:R-:W-:-:S03]  /*14a20*/  ISETP.GT.AND P4, PT, R0, 0x60, P1 ;  /* 0x000000600000780c */ /* 0x000fc60000f84270 */
[----:B------:R-:W-:Y:S01]  /*14a30*/  @P2 STG.E.U16 desc[UR20][R6.64+0xb2], R135 ;  /* 0x0000b28706002986 */ /* 0x000fe2000c101514 */
[----:B------:R-:W-:-:S03]  /*14a40*/  FMUL R138, R138, UR11 ;  /* 0x0000000b8a8a7c20 */ /* 0x000fc60008400000 */
[----:B------:R-:W-:Y:S01]  /*14a50*/  @P5 STG.E.U16 desc[UR20][R4.64+0xc0], R136 ;  /* 0x0000c08804005986 */ /* 0x000fe2000c101514 */
[----:B------:R-:W-:-:S03]  /*14a60*/  ISETP.GT.AND P5, PT, R0, 0x61, P1 ;  /* 0x000000610000780c */ /* 0x000fc60000fa4270 */
[----:B------:R-:W-:Y:S01]  /*14a70*/  @P6 STG.E.U16 desc[UR20][R4.64+0xc2], R137 ;  /* 0x0000c28904006986 */ /* 0x000fe2000c101514 */
[----:B------:R-:W-:Y:S01]  /*14a80*/  ISETP.GT.AND P6, PT, R0, 0x68, P3 ;  /* 0x000000680000780c */ /* 0x000fe20001fc4270 */
[----:B------:R-:W-:Y:S01]  /*14a90*/  FMUL R139, R139, UR11 ;  /* 0x0000000b8b8b7c20 */ /* 0x000fe20008400000 */
[----:B------:R-:W-:Y:S01]  /*14aa0*/  FMUL R140, R140, UR11 ;  /* 0x0000000b8c8c7c20 */ /* 0x000fe20008400000 */
[----:B------:R-:W-:-:S03]  /*14ab0*/  F2FP.BF16.F32.PACK_AB R138, RZ, R138 ;  /* 0x0000008aff8a723e */ /* 0x000fc600000010ff */
        /* <DEDUP_REMOVED lines=11> */
[----:B------:R-:W-:-:S03]  /*14b70*/  F2FP.BF16.F32.PACK_AB R141, RZ, R141 ;  /* 0x0000008dff8d723e */ /* 0x000fc600000010ff */
[----:B------:R-:W-:Y:S02]  /*14b80*/  F2FP.BF16.F32.PACK_AB R142, RZ, R142 ;  /* 0x0000008eff8e723e */ /* 0x000fe400000010ff */
[----:B------:R-:W-:Y:S01]  /*14b90*/  F2FP.BF16.F32.PACK_AB R143, RZ, R143 ;  /* 0x0000008fff8f723e */ /* 0x000fe200000010ff */
[----:B------:R-:W-:Y:S04]  /*14ba0*/  @P4 STG.E.U16 desc[UR20][R4.64+0xd2], R141 ;  /* 0x0000d28d04004986 */ /* 0x000fe8000c101514 */
[----:B------:R-:W-:Y:S01]  /*14bb0*/  @P5 STG.E.U16 desc[UR20][R6.64+0xd0], R142 ;  /* 0x0000d08e06005986 */ /* 0x000fe2000c101514 */
[----:B------:R-:W-:-:S03]  /*14bc0*/  ISETP.GT.AND P5, PT, R0, 0x70, P3 ;  /* 0x000000700000780c */ /* 0x000fc60001fa4270 */
[----:B------:R-:W-:Y:S01]  /*14bd0*/  @P6 STG.E.U16 desc[UR20][R6.64+0xd2], R143 ;  /* 0x0000d28f06006986 */ /* 0x000fe2000c101514 */
[----:B------:R-:W-:Y:S01]  /*14be0*/  ISETP.GT.AND P6, PT, R0, 0x71, P3 ;  /* 0x000000710000780c */ /* 0x000fe20001fc4270 */
[----:B------:R-:W-:Y:S01]  /*14bf0*/  FMUL R144, R144, UR11 ;  /* 0x0000000b90907c20 */ /* 0x000fe20008400000 */
[----:B------:R-:W-:Y:S01]  /*14c00*/  FMUL R145, R145, UR11 ;  /* 0x0000000b91917c20 */ /* 0x000fe20008400000 */
[----:B------:R-:W-:-:S03]  /*14c10*/  ISETP.GT.AND P4, PT, R0, 0x70, P1 ;  /* 0x000000700000780c */ /* 0x000fc60000f84270 */
[----:B------:R-:W-:Y:S02]  /*14c20*/  F2FP.BF16.F32.PACK_AB R144, RZ, R144 ;  /* 0x00000090ff90723e */ /* 0x000fe400000010ff */
[----:B------:R-:W-:Y:S01]  /*14c30*/  F2FP.BF16.F32.PACK_AB R145, RZ, R145 ;  /* 0x00000091ff91723e */ /* 0x000fe200000010ff */
[----:B------:R-:W-:Y:S02]  /*14c40*/  FMUL R146, R146, UR11 ;  /* 0x0000000b92927c20 */ /* 0x000fe40008400000 */
[----:B------:R-:W-:Y:S01]  /*14c50*/  @P5 STG.E.U16 desc[UR20][R4.64+0xe0], R144 ;  /* 0x0000e09004005986 */ /* 0x000fe2000c101514 */
[----:B------:R-:W-:-:S03]  /*14c60*/  ISETP.GT.AND P5, PT, R0, 0x71, P1 ;  /* 0x000000710000780c */ /* 0x000fc60000fa4270 */
[----:B------:R-:W-:Y:S01]  /*14c70*/  @P6 STG.E.U16 desc[UR20][R4.64+0xe2], R145 ;  /* 0x0000e29104006986 */ /* 0x000fe2000c101514 */
[C---:B------:R-:W-:Y:S02]  /*14c80*/  ISETP.GT.AND P6, PT, R0.reuse, 0x78, P3 ;  /* 0x000000780000780c */ /* 0x040fe40001fc4270 */
[----:B------:R-:W-:Y:S01]  /*14c90*/  ISETP.GT.AND P3, PT, R0, 0x79, P3 ;  /* 0x000000790000780c */ /* 0x000fe20001f64270 */
[----:B------:R-:W-:Y:S01]  /*14ca0*/  FMUL R147, R147, UR11 ;  /* 0x0000000b93937c20 */ /* 0x000fe20008400000 */
[----:B------:R-:W-:Y:S01]  /*14cb0*/  F2FP.BF16.F32.PACK_AB R146, RZ, R146 ;  /* 0x00000092ff92723e */ /* 0x000fe200000010ff */
[----:B------:R-:W-:Y:S01]  /*14cc0*/  FMUL R149, R149, UR11 ;  /* 0x0000000b95957c20 */ /* 0x000fe20008400000 */
[----:B------:R-:W-:Y:S02]  /*14cd0*/  FMUL R148, R148, UR11 ;  /* 0x0000000b94947c20 */ /* 0x000fe40008400000 */
[----:B------:R-:W-:Y:S01]  /*14ce0*/  F2FP.BF16.F32.PACK_AB R147, RZ, R147 ;  /* 0x00000093ff93723e */ /* 0x000fe200000010ff */
[----:B------:R-:W-:Y:S01]  /*14cf0*/  @P4 STG.E.U16 desc[UR20][R6.64+0xe0], R146 ;  /* 0x0000e09206004986 */ /* 0x000fe2000c101514 */
[----:B------:R-:W-:-:S02]  /*14d00*/  ISETP.GT.AND P4, PT, R0, 0x78, P1 ;  /* 0x000000780000780c */ /* 0x000fc40000f84270 */
[----:B------:R-:W-:Y:S02]  /*14d10*/  F2FP.BF16.F32.PACK_AB R149, RZ, R149 ;  /* 0x00000095ff95723e */ /* 0x000fe400000010ff */
[----:B------:R-:W-:Y:S01]  /*14d20*/  ISETP.GT.AND P2, PT, R14, 0xc0, PT ;  /* 0x000000c00e00780c */ /* 0x000fe20003f44270 */
[----:B------:R-:W-:Y:S01]  /*14d30*/  @P5 STG.E.U16 desc[UR20][R6.64+0xe2], R147 ;  /* 0x0000e29306005986 */ /* 0x000fe2000c101514 */
[C---:B------:R-:W-:Y:S01]  /*14d40*/  ISETP.GT.AND P1, PT, R0.reuse, 0x79, P1 ;  /* 0x000000790000780c */ /* 0x040fe20000f24270 */
[----:B-1----:R-:W-:Y:S01]  /*14d50*/  IMAD.U32 R9, RZ, RZ, UR14 ;  /* 0x0000000eff097e24 */ /* 0x002fe2000f8e00ff */
[----:B------:R-:W-:Y:S01]  /*14d60*/  F2FP.BF16.F32.PACK_AB R148, RZ, R148 ;  /* 0x00000094ff94723e */ /* 0x000fe200000010ff */
[----:B------:R-:W-:Y:S01]  /*14d70*/  @P3 STG.E.U16 desc[UR20][R4.64+0xf2], R149 ;  /* 0x0000f29504003986 */ /* 0x000fe2000c101514 */
[----:B------:R-:W-:Y:S01]  /*14d80*/  ISETP.GT.AND P3, PT, R0, RZ, P2 ;  /* 0x000000ff0000720c */ /* 0x000fe20001764270 */
[----:B------:R-:W-:Y:S01]  /*14d90*/  FMUL R150, R150, UR11 ;  /* 0x0000000b96967c20 */ /* 0x000fe20008400000 */
[----:B------:R-:W-:Y:S01]  /*14da0*/  FMUL R151, R151, UR11 ;  /* 0x0000000b97977c20 */ /* 0x000fe20008400000 */
[----:B------:R-:W-:Y:S01]  /*14db0*/  UIMAD UR6, UR15, 0x180, URZ ;  /* 0x000001800f0678a4 */ /* 0x000fe2000f8e023f */
[----:B------:R-:W-:Y:S01]  /*14dc0*/  FMUL R24, R24, UR11 ;  /* 0x0000000b18187c20 */ /* 0x000fe20008400000 */
[----:B------:R-:W-:Y:S01]  /*14dd0*/  IMAD.WIDE.U32 R2, R9, 0x180, R2 ;  /* 0x0000018009027825 */ /* 0x000fe200078e0002 */
[----:B------:R1:W-:Y:S01]  /*14de0*/  @P6 STG.E.U16 desc[UR20][R4.64+0xf0], R148 ;  /* 0x0000f09404006986 */ /* 0x0003e2000c101514 */
[----:B------:R-:W-:-:S02]  /*14df0*/  F2FP.BF16.F32.PACK_AB R150, RZ, R150 ;  /* 0x00000096ff96723e */ /* 0x000fc400000010ff */
[----:B------:R-:W-:Y:S01]  /*14e00*/  F2FP.BF16.F32.PACK_AB R151, RZ, R151 ;  /* 0x00000097ff97723e */ /* 0x000fe200000010ff */
[----:B------:R-:W-:Y:S01]  /*14e10*/  VIADD R3, R3, UR6 ;  /* 0x0000000603037c36 */ /* 0x000fe20008000000 */
[----:B------:R-:W-:Y:S02]  /*14e20*/  ISETP.GT.AND P5, PT, R0, 0x1, P2 ;  /* 0x000000010000780c */ /* 0x000fe400017a4270 */
[----:B------:R-:W-:Y:S01]  /*14e30*/  F2FP.BF16.F32.PACK_AB R24, RZ, R24 ;  /* 0x00000018ff18723e */ /* 0x000fe200000010ff */
[----:B------:R-:W-:Y:S01]  /*14e40*/  FMUL R25, R25, UR11 ;  /* 0x0000000b19197c20 */ /* 0x000fe20008400000 */
[----:B-1----:R-:W-:Y:S02]  /*14e50*/  @P4 IMAD.MOV.U32 R4, RZ, RZ, R6 ;  /* 0x000000ffff044224 */ /* 0x002fe400078e0006 */
[----:B------:R-:W-:Y:S01]  /*14e60*/  @P4 IMAD.MOV.U32 R5, RZ, RZ, R7 ;  /* 0x000000ffff054224 */ /* 0x000fe200078e0007 */
[----:B------:R-:W-:-:S04]  /*14e70*/  ISETP.GT.AND P0, PT, R14, 0xc8, PT ;  /* 0x000000c80e00780c */ /* 0x000fc80003f04270 */
[----:B------:R1:W-:Y:S01]  /*14e80*/  @P4 STG.E.U16 desc[UR20][R4.64+0xf0], R150 ;  /* 0x0000f09604004986 */ /* 0x0003e2000c101514 */
[----:B------:R-:W-:-:S03]  /*14e90*/  F2FP.BF16.F32.PACK_AB R25, RZ, R25 ;  /* 0x00000019ff19723e */ /* 0x000fc600000010ff */
[----:B------:R2:W-:Y:S04]  /*14ea0*/  @P1 STG.E.U16 desc[UR20][R6.64+0xf2], R151 ;  /* 0x0000f29706001986 */ /* 0x0005e8000c101514 */
[----:B------:R-:W-:Y:S01]  /*14eb0*/  @P3 STG.E.U16 desc[UR20][R2.64], R24 ;  /* 0x0000001802003986 */ /* 0x000fe2000c101514 */
[----:B------:R-:W-:Y:S01]  /*14ec0*/  ISETP.GT.AND P3, PT, R0, RZ, P0 ;  /* 0x000000ff0000720c */ /* 0x000fe20000764270 */
[----:B------:R-:W-:Y:S01]  /*14ed0*/  FMUL R26, R26, UR11 ;  /* 0x0000000b1a1a7c20 */ /* 0x000fe20008400000 */
[----:B-1----:R-:W-:Y:S01]  /*14ee0*/  IADD3 R4, P1, R2, UR9, RZ ;  /* 0x0000000902047c10 */ /* 0x002fe2000ff3e0ff */
[----:B------:R-:W-:Y:S01]  /*14ef0*/  @P5 STG.E.U16 desc[UR20][R2.64+0x2], R25 ;  /* 0x0000021902005986 */ /* 0x000fe2000c101514 */
[C---:B------:R-:W-:Y:S02]  /*14f00*/  ISETP.GT.AND P6, PT, R0.reuse, 0x1, P0 ;  /* 0x000000010000780c */ /* 0x040fe400007c4270 */
[----:B------:R-:W-:Y:S01]  /*14f10*/  ISETP.GT.AND P5, PT, R0, 0x8, P2 ;  /* 0x000000080000780c */ /* 0x000fe200017a4270 */
[----:B------:R-:W-:Y:S01]  /*14f20*/  FMUL R27, R27, UR11 ;  /* 0x0000000b1b1b7c20 */ /* 0x000fe20008400000 */
[----:B------:R-:W-:-:S02]  /*14f30*/  F2FP.BF16.F32.PACK_AB R26, RZ, R26 ;  /* 0x0000001aff1a723e */ /* 0x000fc400000010ff */
[----:B------:R-:W-:Y:S02]  /*14f40*/  IADD3.X R5, R3, UR8, RZ, P1, !PT ;  /* 0x0000000803057c10 */ /* 0x000fe40008ffe4ff */
[----:B------:R-:W-:Y:S01]  /*14f50*/  ISETP.GT.AND P4, PT, R0, 0x9, P2 ;  /* 0x000000090000780c */ /* 0x000fe20001784270 */
[----:B------:R-:W-:Y:S01]  /*14f60*/  FMUL R28, R28, UR11 ;  /* 0x0000000b1c1c7c20 */ /* 0x000fe20008400000 */
[----:B------:R-:W-:Y:S01]  /*14f70*/  FMUL R29, R29, UR11 ;  /* 0x0000000b1d1d7c20 */ /* 0x000fe20008400000 */
[----:B------:R-:W-:Y:S01]  /*14f80*/  @P3 STG.E.U16 desc[UR20][R4.64], R26 ;  /* 0x0000001a04003986 */ /* 0x000fe2000c101514 */
[----:B------:R-:W-:Y:S02]  /*14f90*/  F2FP.BF16.F32.PACK_AB R27, RZ, R27 ;  /* 0x0000001bff1b723e */ /* 0x000fe400000010ff */
[----:B------:R-:W-:Y:S02]  /*14fa0*/  ISETP.GT.AND P3, PT, R0, 0x8, P0 ;  /* 0x000000080000780c */ /* 0x000fe40000764270 */
[----:B------:R-:W-:Y:S01]  /*14fb0*/  F2FP.BF16.F32.PACK_AB R28, RZ, R28 ;  /* 0x0000001cff1c723e */ /* 0x000fe200000010ff */
[----:B------:R-:W-:Y:S01]  /*14fc0*/  FMUL R30, R30, UR11 ;  /* 0x0000000b1e1e7c20 */ /* 0x000fe20008400000 */
[----:B------:R-:W-:Y:S01]  /*14fd0*/  F2FP.BF16.F32.PACK_AB R29, RZ, R29 ;  /* 0x0000001dff1d723e */ /* 0x000fe200000010ff */
[----:B------:R-:W-:Y:S01]  /*14fe0*/  @P6 STG.E.U16 desc[UR20][R4.64+0x2], R27 ;  /* 0x0000021b04006986 */ /* 0x000fe2000c101514 */
[----:B------:R-:W-:-:S03]  /*14ff0*/  ISETP.GT.AND P6, PT, R0, 0x9, P0 ;  /* 0x000000090000780c */ /* 0x000fc600007c4270 */
[----:B------:R-:W-:Y:S01]  /*15000*/  @P5 STG.E.U16 desc[UR20][R2.64+0x10], R28 ;  /* 0x0000101c02005986 */ /* 0x000fe2000c101514 */
[C---:B------:R-:W-:Y:S01]  /*15010*/  ISETP.GT.AND P5, PT, R0.reuse, 0x10, P2 ;  /* 0x000000100000780c */ /* 0x040fe200017a4270 */
[----:B------:R-:W-:Y:S01]  /*15020*/  FMUL R31, R31, UR11 ;  /* 0x0000000b1f1f7c20 */ /* 0x000fe20008400000 */
[----:B------:R-:W-:Y:S01]  /*15030*/  F2FP.BF16.F32.PACK_AB R30, RZ, R30 ;  /* 0x0000001eff1e723e */ /* 0x000fe200000010ff */
[----:B------:R-:W-:Y:S01]  /*15040*/  @P4 STG.E.U16 desc[UR20][R2.64+0x12], R29 ;  /* 0x0000121d02004986 */ /* 0x000fe2000c101514 */
[----:B------:R-:W-:Y:S01]  /*15050*/  ISETP.GT.AND P4, PT, R0, 0x11, P2 ;  /* 0x000000110000780c */ /* 0x000fe20001784270 */
[----:B------:R-:W-:Y:S01]  /*15060*/  FMUL R32, R32, UR11 ;  /* 0x0000000b20207c20 */ /* 0x000fe20008400000 */
[----:B------:R-:W-:Y:S01]  /*15070*/  FMUL R33, R33, UR11 ;  /* 0x0000000b21217c20 */ /* 0x000fe20008400000 */
[----:B------:R-:W-:Y:S01]  /*15080*/  @P3 STG.E.U16 desc[UR20][R4.64+0x10], R30 ;  /* 0x0000101e04003986 */ /* 0x000fe2000c101514 */
[----:B------:R-:W-:Y:S02]  /*15090*/  F2FP.BF16.F32.PACK_AB R31, RZ, R31 ;  /* 0x0000001fff1f723e */ /* 0x000fe400000010ff */
[----:B------:R-:W-:-:S02]  /*150a0*/  ISETP.GT.AND P3, PT, R0, 0x10, P0 ;  /* 0x000000100000780c */ /* 0x000fc40000764270 */
[----:B------:R-:W-:Y:S01]  /*150b0*/  F2FP.BF16.F32.PACK_AB R32, RZ, R32 ;  /* 0x00000020ff20723e */ /* 0x000fe200000010ff */
[----:B------:R-:W-:Y:S01]  /*150c0*/  FMUL R34, R34, UR11 ;  /* 0x0000000b22227c20 */ /* 0x000fe20008400000 */
[----:B------:R-:W-:Y:S01]  /*150d0*/  F2FP.BF16.F32.PACK_AB R33, RZ, R33 ;  /* 0x00000021ff21723e */ /* 0x000fe200000010ff */
[----:B------:R-:W-:Y:S01]  /*150e0*/  @P6 STG.E.U16 desc[UR20][R4.64+0x12], R31 ;  /* 0x0000121f04006986 */ /* 0x000fe2000c101514 */
[----:B------:R-:W-:-:S03]  /*150f0*/  ISETP.GT.AND P6, PT, R0, 0x11, P0 ;  /* 0x000000110000780c */ /* 0x000fc600007c4270 */
[----:B------:R-:W-:Y:S01]  /*15100*/  @P5 STG.E.U16 desc[UR20][R2.64+0x20], R32 ;  /* 0x0000202002005986 */ /* 0x000fe2000c101514 */
[----:B------:R-:W-:-:S03]  /*15110*/  F2FP.BF16.F32.PACK_AB R34, RZ, R34 ;  /* 0x00000022ff22723e */ /* 0x000fc600000010ff */
[----:B------:R-:W-:Y:S01]  /*15120*/  @P4 STG.E.U16 desc[UR20][R2.64+0x22], R33 ;  /* 0x0000222102004986 */ /* 0x000fe2000c101514 */
[C---:B------:R-:W-:Y:S01]  /*15130*/  ISETP.GT.AND P4, PT, R0.reuse, 0x18, P2 ;  /* 0x000000180000780c */ /* 0x040fe20001784270 */
[----:B------:R-:W-:Y:S01]  /*15140*/  FMUL R35, R35, UR11 ;  /* 0x0000000b23237c20 */ /* 0x000fe20008400000 */
[----:B------:R-:W-:Y:S01]  /*15150*/  ISETP.GT.AND P5, PT, R0, 0x19, P2 ;  /* 0x000000190000780c */ /* 0x000fe200017a4270 */
[----:B------:R-:W-:Y:S01]  /*15160*/  FMUL R36, R36, UR11 ;  /* 0x0000000b24247c20 */ /* 0x000fe20008400000 */
[----:B------:R-:W-:Y:S01]  /*15170*/  FMUL R37, R37, UR11 ;  /* 0x0000000b25257c20 */ /* 0x000fe20008400000 */
[----:B------:R-:W-:Y:S01]  /*15180*/  @P3 STG.E.U16 desc[UR20][R4.64+0x20], R34 ;  /* 0x0000202204003986 */ /* 0x000fe2000c101514 */
[----:B------:R-:W-:Y:S02]  /*15190*/  ISETP.GT.AND P3, PT, R0, 0x18, P0 ;  /* 0x000000180000780c */ /* 0x000fe40000764270 */
[----:B------:R-:W-:Y:S01]  /*151a0*/  F2FP.BF16.F32.PACK_AB R35, RZ, R35 ;  /* 0x00000023ff23723e */ /* 0x000fe200000010ff */
[----:B------:R-:W-:Y:S01]  /*151b0*/  FMUL R38, R38, UR11 ;  /* 0x0000000b26267c20 */ /* 0x000fe20008400000 */
[----:B------:R-:W-:-:S02]  /*151c0*/  F2FP.BF16.F32.PACK_AB R36, RZ, R36 ;  /* 0x00000024ff24723e */ /* 0x000fc400000010ff */
[----:B------:R-:W-:Y:S01]  /*151d0*/  F2FP.BF16.F32.PACK_AB R37, RZ, R37 ;  /* 0x00000025ff25723e */ /* 0x000fe200000010ff */
[----:B------:R-:W-:Y:S01]  /*151e0*/  @P6 STG.E.U16 desc[UR20][R4.64+0x22], R35 ;  /* 0x0000222304006986 */ /* 0x000fe2000c101514 */
[----:B------:R-:W-:-:S03]  /*151f0*/  F2FP.BF16.F32.PACK_AB R38, RZ, R38 ;  /* 0x00000026ff26723e */ /* 0x000fc600000010ff */
[----:B------:R-:W-:Y:S01]  /*15200*/  @P4 STG.E.U16 desc[UR20][R2.64+0x30], R36 ;  /* 0x0000302402004986 */ /* 0x000fe2000c101514 */
[C---:B------:R-:W-:Y:S02]  /*15210*/  ISETP.GT.AND P4, PT, R0.reuse, 0x19, P0 ;  /* 0x000000190000780c */ /* 0x040fe40000784270 */
[C---:B------:R-:W-:Y:S01]  /*15220*/  ISETP.GT.AND P6, PT, R0.reuse, 0x20, P2 ;  /* 0x000000200000780c */ /* 0x040fe200017c4270 */
[----:B------:R-:W-:Y:S01]  /*15230*/  @P5 STG.E.U16 desc[UR20][R2.64+0x32], R37 ;  /* 0x0000322502005986 */ /* 0x000fe2000c101514 */
[----:B------:R-:W-:Y:S01]  /*15240*/  ISETP.GT.AND P5, PT, R0, 0x21, P2 ;  /* 0x000000210000780c */ /* 0x000fe200017a4270 */
[----:B------:R-:W-:Y:S01]  /*15250*/  FMUL R39, R39, UR11 ;  /* 0x0000000b27277c20 */ /* 0x000fe20008400000 */
[----:B------:R-:W-:Y:S01]  /*15260*/  FMUL R40, R40, UR11 ;  /* 0x0000000b28287c20 */ /* 0x000fe20008400000 */
[----:B------:R-:W-:Y:S01]  /*15270*/  FMUL R41, R41, UR11 ;  /* 0x0000000b29297c20 */ /* 0x000fe20008400000 */
[----:B------:R-:W-:Y:S01]  /*15280*/  @P3 STG.E.U16 desc[UR20][R4.64+0x30], R38 ;  /* 0x0000302604003986 */ /* 0x000fe2000c101514 */
[----:B------:R-:W-:Y:S01]  /*15290*/  ISETP.GT.AND P3, PT, R0, 0x20, P0 ;  /* 0x000000200000780c */ /* 0x000fe20000764270 */
[----:B------:R-:W-:Y:S01]  /*152a0*/  FMUL R42, R42, UR11 ;  /* 0x0000000b2a2a7c20 */ /* 0x000fe20008400000 */
[----:B------:R-:W-:-:S02]  /*152b0*/  F2FP.BF16.F32.PACK_AB R39, RZ, R39 ;  /* 0x00000027ff27723e */ /* 0x000fc400000010ff */
[----:B------:R-:W-:Y:S02]  /*152c0*/  F2FP.BF16.F32.PACK_AB R40, RZ, R40 ;  /* 0x00000028ff28723e */ /* 0x000fe400000010ff */
[----:B------:R-:W-:Y:S01]  /*152d0*/  F2FP.BF16.F32.PACK_AB R41, RZ, R41 ;  /* 0x00000029ff29723e */ /* 0x000fe200000010ff */
[----:B------:R-:W-:Y:S01]  /*152e0*/  @P4 STG.E.U16 desc[UR20][R4.64+0x32], R39 ;  /* 0x0000322704004986 */ /* 0x000fe2000c101514 */
[----:B------:R-:W-:Y:S02]  /*152f0*/  F2FP.BF16.F32.PACK_AB R42, RZ, R42 ;  /* 0x0000002aff2a723e */ /* 0x000fe400000010ff */
        /* <DEDUP_REMOVED lines=31> */
[----:B------:R-:W-:-:S03]  /*154f0*/  F2FP.BF16.F32.PACK_AB R50, RZ, R50 ;  /* 0x00000032ff32723e */ /* 0x000fc600000010ff */
[----:B------:R-:W-:Y:S01]  /*15500*/  @P6 STG.E.U16 desc[UR20][R2.64+0x60], R48 ;  /* 0x0000603002006986 */ /* 0x000fe2000c101514 */
[----:B--2---:R-:W-:-:S03]  /*15510*/  IADD3.X R7, R3, UR8, RZ, P1, !PT ;  /* 0x0000000803077c10 */ /* 0x004fc60008ffe4ff */
[----:B------:R-:W-:Y:S01]  /*15520*/  @P5 STG.E.U16 desc[UR20][R2.64+0x62], R49 ;  /* 0x0000623102005986 */ /* 0x000fe2000c101514 */
[C---:B------:R-:W-:Y:S02]  /*15530*/  ISETP.GT.AND P5, PT, R0.reuse, 0x31, P0 ;  /* 0x000000310000780c */ /* 0x040fe400007a4270 */
[C---:B------:R-:W-:Y:S01]  /*15540*/  ISETP.GT.AND P1, PT, R0.reuse, 0x38, P0 ;  /* 0x000000380000780c */ /* 0x040fe20000724270 */
[----:B------:R1:W-:Y:S01]  /*15550*/  @P3 STG.E.U16 desc[UR20][R4.64+0x60], R50 ;  /* 0x0000603204003986 */ /* 0x0003e2000c101514 */
[C---:B------:R-:W-:Y:S02]  /*15560*/  ISETP.GT.AND P3, PT, R0.reuse, 0x39, P0 ;  /* 0x000000390000780c */ /* 0x040fe40000764270 */
[C---:B------:R-:W-:Y:S01]  /*15570*/  ISETP.GT.AND P6, PT, R0.reuse, 0x38, P2 ;  /* 0x000000380000780c */ /* 0x040fe200017c4270 */
[----:B------:R-:W-:Y:S01]  /*15580*/  FMUL R51, R51, UR11 ;  /* 0x0000000b33337c20 */ /* 0x000fe20008400000 */
[----:B------:R-:W-:Y:S01]  /*15590*/  ISETP.GT.AND P4, PT, R0, 0x39, P2 ;  /* 0x000000390000780c */ /* 0x000fe20001784270 */
[----:B------:R-:W-:Y:S01]  /*155a0*/  FMUL R52, R52, UR11 ;  /* 0x0000000b34347c20 */ /* 0x000fe20008400000 */
[----:B------:R-:W-:Y:S01]  /*155b0*/  FMUL R53, R53, UR11 ;  /* 0x0000000b35357c20 */ /* 0x000fe20008400000 */
[----:B------:R-:W-:Y:S01]  /*155c0*/  FMUL R54, R54, UR11 ;  /* 0x0000000b36367c20 */ /* 0x000fe20008400000 */
[----:B------:R-:W-:Y:S01]  /*155d0*/  FMUL R55, R55, UR11 ;  /* 0x0000000b37377c20 */ /* 0x000fe20008400000 */
[----:B------:R-:W-:-:S02]  /*155e0*/  F2FP.BF16.F32.PACK_AB R51, RZ, R51 ;  /* 0x00000033ff33723e */ /* 0x000fc400000010ff */
[----:B------:R-:W-:Y:S02]  /*155f0*/  @P5 MOV R6, R4 ;  /* 0x0000000400065202 */ /* 0x000fe40000000f00 */
[----:B------:R-:W-:Y:S01]  /*15600*/  F2FP.BF16.F32.PACK_AB R52, RZ, R52 ;  /* 0x00000034ff34723e */ /* 0x000fe200000010ff */
[C---:B-1----:R-:W-:Y:S01]  /*15610*/  VIADD R4, R2.reuse, UR9 ;  /* 0x0000000902047c36 */ /* 0x042fe20008000000 */
[----:B------:R-:W-:Y:S01]  /*15620*/  F2FP.BF16.F32.PACK_AB R53, RZ, R53 ;  /* 0x00000035ff35723e */ /* 0x000fe200000010ff */
[--C-:B------:R-:W-:Y:S01]  /*15630*/  @P1 IMAD.MOV.U32 R5, RZ, RZ, R7.reuse ;  /* 0x000000ffff051224 */ /* 0x100fe200078e0007 */
[----:B------:R-:W-:Y:S01]  /*15640*/  F2FP.BF16.F32.PACK_AB R54, RZ, R54 ;  /* 0x00000036ff36723e */ /* 0x000fe200000010ff */
[----:B------:R-:W-:Y:S01]  /*15650*/  VIADD R8, R2, UR9 ;  /* 0x0000000902087c36 */ /* 0x000fe20008000000 */
[----:B------:R-:W-:Y:S01]  /*15660*/  F2FP.BF16.F32.PACK_AB R55, RZ, R55 ;  /* 0x00000037ff37723e */ /* 0x000fe200000010ff */
[----:B------:R-:W-:Y:S01]  /*15670*/  @P3 IMAD.MOV.U32 R9, RZ, RZ, R7 ;  /* 0x000000ffff093224 */ /* 0x000fe200078e0007 */
[----:B------:R-:W-:Y:S04]  /*15680*/  @P5 STG.E.U16 desc[UR20][R6.64+0x62], R51 ;  /* 0x0000623306005986 */ /* 0x000fe8000c101514 */
[----:B------:R-:W-:Y:S04]  /*15690*/  @P6 STG.E.U16 desc[UR20][R2.64+0x70], R52 ;  /* 0x0000703402006986 */ /* 0x000fe8000c101514 */
[----:B------:R-:W-:Y:S04]  /*156a0*/  @P4 STG.E.U16 desc[UR20][R2.64+0x72], R53 ;  /* 0x0000723502004986 */ /* 0x000fe8000c101514 */
[----:B------:R-:W-:Y:S01]  /*156b0*/  @P1 STG.E.U16 desc[UR20][R4.64+0x70], R54 ;  /* 0x0000703604001986 */ /* 0x000fe2000c101514 */
[----:B------:R-:W-:-:S03]  /*156c0*/  ISETP.GT.AND P1, PT, R0, 0x40, P0 ;  /* 0x000000400000780c */ /* 0x000fc60000724270 */
[----:B------:R1:W-:Y:S01]  /*156d0*/  @P3 STG.E.U16 desc[UR20][R8.64+0x72], R55 ;  /* 0x0000723708003986 */ /* 0x0003e2000c101514 */
[C---:B------:R-:W-:Y:S02]  /*156e0*/  ISETP.GT.AND P3, PT, R0.reuse, 0x41, P0 ;  /* 0x000000410000780c */ /* 0x040fe40000764270 */
[C---:B------:R-:W-:Y:S02]  /*156f0*/  ISETP.GT.AND P4, PT, R0.reuse, 0x40, P2 ;  /* 0x000000400000780c */ /* 0x040fe40001784270 */
[----:B------:R-:W-:Y:S01]  /*15700*/  ISETP.GT.AND P5, PT, R0, 0x41, P2 ;  /* 0x000000410000780c */ /* 0x000fe200017a4270 */
[----:B------:R-:W-:Y:S01]  /*15710*/  FMUL R56, R56, UR11 ;  /* 0x0000000b38387c20 */ /* 0x000fe20008400000 */
[----:B------:R-:W-:Y:S01]  /*15720*/  FMUL R57, R57, UR11 ;  /* 0x0000000b39397c20 */ /* 0x000fe20008400000 */
[----:B------:R-:W-:Y:S01]  /*15730*/  FMUL R58, R58, UR11 ;  /* 0x0000000b3a3a7c20 */ /* 0x000fe20008400000 */
[----:B------:R-:W-:Y:S02]  /*15740*/  FMUL R59, R59, UR11 ;  /* 0x0000000b3b3b7c20 */ /* 0x000fe40008400000 */
[----:B------:R-:W-:-:S02]  /*15750*/  F2FP.BF16.F32.PACK_AB R56, RZ, R56 ;  /* 0x00000038ff38723e */ /* 0x000fc400000010ff */
[----:B------:R-:W-:Y:S01]  /*15760*/  F2FP.BF16.F32.PACK_AB R57, RZ, R57 ;  /* 0x00000039ff39723e */ /* 0x000fe200000010ff */
[----:B-1----:R-:W-:Y:S01]  /*15770*/  @P3 IMAD.MOV.U32 R9, RZ, RZ, R7 ;  /* 0x000000ffff093224 */ /* 0x002fe200078e0007 */
[----:B------:R-:W-:Y:S02]  /*15780*/  F2FP.BF16.F32.PACK_AB R58, RZ, R58 ;  /* 0x0000003aff3a723e */ /* 0x000fe400000010ff */
[----:B------:R-:W-:Y:S02]  /*15790*/  @P1 MOV R5, R7 ;  /* 0x0000000700051202 */ /* 0x000fe40000000f00 */
[----:B------:R-:W-:Y:S01]  /*157a0*/  F2FP.BF16.F32.PACK_AB R59, RZ, R59 ;  /* 0x0000003bff3b723e */ /* 0x000fe200000010ff */
[----:B------:R-:W-:Y:S04]  /*157b0*/  @P4 STG.E.U16 desc[UR20][R2.64+0x80], R56 ;  /* 0x0000803802004986 */ /* 0x000fe8000c101514 */
[----:B------:R-:W-:Y:S04]  /*157c0*/  @P5 STG.E.U16 desc[UR20][R2.64+0x82], R57 ;  /* 0x0000823902005986 */ /* 0x000fe8000c101514 */
[----:B------:R1:W-:Y:S01]  /*157d0*/  @P1 STG.E.U16 desc[UR20][R4.64+0x80], R58 ;  /* 0x0000803a04001986 */ /* 0x0003e2000c101514 */
        /* <DEDUP_REMOVED lines=9> */
[----:B------:R-:W-:Y:S01]  /*15870*/  F2FP.BF16.F32.PACK_AB R60, RZ, R60 ;  /* 0x0000003cff3c723e */ /* 0x000fe200000010ff */
[--C-:B-1----:R-:W-:Y:S01]  /*15880*/  @P1 IMAD.MOV.U32 R5, RZ, RZ, R7.reuse ;  /* 0x000000ffff051224 */ /* 0x102fe200078e0007 */
[----:B------:R-:W-:Y:S01]  /*15890*/  F2FP.BF16.F32.PACK_AB R61, RZ, R61 ;  /* 0x0000003dff3d723e */ /* 0x000fe200000010ff */
[----:B--2---:R-:W-:Y:S01]  /*158a0*/  @P3 IMAD.MOV.U32 R9, RZ, RZ, R7 ;  /* 0x000000ffff093224 */ /* 0x004fe200078e0007 */
[----:B------:R-:W-:-:S02]  /*158b0*/  F2FP.BF16.F32.PACK_AB R62, RZ, R62 ;  /* 0x0000003eff3e723e */ /* 0x000fc400000010ff */
[----:B------:R-:W-:Y:S01]  /*158c0*/  F2FP.BF16.F32.PACK_AB R63, RZ, R63 ;  /* 0x0000003fff3f723e */ /* 0x000fe200000010ff */
[----:B------:R-:W-:Y:S01]  /*158d0*/  @P4 STG.E.U16 desc[UR20][R2.64+0x90], R60 ;  /* 0x0000903c02004986 */ /* 0x000fe2000c101514 */
[----:B------:R-:W-:-:S03]  /*158e0*/  ISETP.GT.AND P4, PT, R0, 0x50, P2 ;  /* 0x000000500000780c */ /* 0x000fc60001784270 */
[----:B------:R-:W-:Y:S01]  /*158f0*/  @P5 STG.E.U16 desc[UR20][R2.64+0x92], R61 ;  /* 0x0000923d02005986 */ /* 0x000fe2000c101514 */
[----:B------:R-:W-:-:S03]  /*15900*/  FMUL R64, R64, UR11 ;  /* 0x0000000b40407c20 */ /* 0x000fc60008400000 */
[----:B------:R1:W-:Y:S01]  /*15910*/  @P1 STG.E.U16 desc[UR20][R4.64+0x90], R62 ;  /* 0x0000903e04001986 */ /* 0x0003e2000c101514 */
[----:B------:R-:W-:-:S03]  /*15920*/  ISETP.GT.AND P1, PT, R0, 0x50, P0 ;  /* 0x000000500000780c */ /* 0x000fc60000724270 */
[----:B------:R2:W-:Y:S01]  /*15930*/  @P3 STG.E.U16 desc[UR20][R8.64+0x92], R63 ;  /* 0x0000923f08003986 */ /* 0x0005e2000c101514 */
        /* <DEDUP_REMOVED lines=8> */
[----:B------:R-:W-:Y:S01]  /*159c0*/  ISETP.GT.AND P4, PT, R0, 0x58, P2 ;  /* 0x000000580000780c */ /* 0x000fe20001784270 */
[----:B-1----:R-:W-:Y:S01]  /*159d0*/  @P1 IMAD.MOV.U32 R5, RZ, RZ, R7 ;  /* 0x000000ffff051224 */ /* 0x002fe200078e0007 */
[----:B------:R-:W-:Y:S01]  /*159e0*/  F2FP.BF16.F32.PACK_AB R66, RZ, R66 ;  /* 0x00000042ff42723e */ /* 0x000fe200000010ff */
[----:B------:R-:W-:Y:S01]  /*159f0*/  FMUL R68, R68, UR11 ;  /* 0x0000000b44447c20 */ /* 0x000fe20008400000 */
[----:B------:R-:W-:-:S02]  /*15a00*/  F2FP.BF16.F32.PACK_AB R67, RZ, R67 ;  /* 0x00000043ff43723e */ /* 0x000fc400000010ff */
[----:B--2---:R-:W-:Y:S01]  /*15a10*/  @P3 MOV R9, R7 ;  /* 0x0000000700093202 */ /* 0x004fe20000000f00 */
[----:B------:R-:W-:Y:S01]  /*15a20*/  @P5 STG.E.U16 desc[UR20][R2.64+0xa2], R65 ;  /* 0x0000a24102005986 */ /* 0x000fe2000c101514 */
[----:B------:R-:W-:-:S03]  /*15a30*/  F2FP.BF16.F32.PACK_AB R68, RZ, R68 ;  /* 0x00000044ff44723e */ /* 0x000fc600000010ff */
[----:B------:R1:W-:Y:S01]  /*15a40*/  @P1 STG.E.U16 desc[UR20][R4.64+0xa0], R66 ;  /* 0x0000a04204001986 */ /* 0x0003e2000c101514 */
[----:B------:R-:W-:-:S03]  /*15a50*/  ISETP.GT.AND P1, PT, R0, 0x58, P0 ;  /* 0x000000580000780c */ /* 0x000fc60000724270 */
[----:B------:R2:W-:Y:S01]  /*15a60*/  @P3 STG.E.U16 desc[UR20][R8.64+0xa2], R67 ;  /* 0x0000a24308003986 */ /* 0x0005e2000c101514 */
[C---:B------:R-:W-:Y:S02]  /*15a70*/  ISETP.GT.AND P3, PT, R0.reuse, 0x59, P0 ;  /* 0x000000590000780c */ /* 0x040fe40000764270 */
[C---:B------:R-:W-:Y:S01]  /*15a80*/  ISETP.GT.AND P5, PT, R0.reuse, 0x59, P2 ;  /* 0x000000590000780c */ /* 0x040fe200017a4270 */
[----:B------:R-:W-:Y:S01]  /*15a90*/  FMUL R69, R69, UR11 ;  /* 0x0000000b45457c20 */ /* 0x000fe20008400000 */
[----:B------:R-:W-:Y:S01]  /*15aa0*/  @P4 STG.E.U16 desc[UR20][R2.64+0xb0], R68 ;  /* 0x0000b04402004986 */ /* 0x000fe2000c101514 */
[----:B------:R-:W-:Y:S01]  /*15ab0*/  ISETP.GT.AND P4, PT, R0, 0x60, P2 ;  /* 0x000000600000780c */ /* 0x000fe20001784270 */
[----:B------:R-:W-:Y:S01]  /*15ac0*/  FMUL R70, R70, UR11 ;  /* 0x0000000b46467c20 */ /* 0x000fe20008400000 */
[----:B------:R-:W-:Y:S01]  /*15ad0*/  FMUL R71, R71, UR11 ;  /* 0x0000000b47477c20 */ /* 0x000fe20008400000 */
[----:B------:R-:W-:Y:S01]  /*15ae0*/  FMUL R72, R72, UR11 ;  /* 0x0000000b48487c20 */ /* 0x000fe20008400000 */
[----:B------:R-:W-:Y:S01]  /*15af0*/  F2FP.BF16.F32.PACK_AB R69, RZ, R69 ;  /* 0x00000045ff45723e */ /* 0x000fe200000010ff */
[----:B-1----:R-:W-:Y:S01]  /*15b00*/  @P1 IMAD.MOV.U32 R5, RZ, RZ, R7 ;  /* 0x000000ffff051224 */ /* 0x002fe200078e0007 */
[----:B------:R-:W-:-:S02]  /*15b10*/  F2FP.BF16.F32.PACK_AB R70, RZ, R70 ;  /* 0x00000046ff46723e */ /* 0x000fc400000010ff */
[----:B------:R-:W-:Y:S01]  /*15b20*/  F2FP.BF16.F32.PACK_AB R71, RZ, R71 ;  /* 0x00000047ff47723e */ /* 0x000fe200000010ff */
[----:B--2---:R-:W-:Y:S01]  /*15b30*/  @P3 IMAD.MOV.U32 R9, RZ, RZ, R7 ;  /* 0x000000ffff093224 */ /* 0x004fe200078e0007 */
[----:B------:R-:W-:Y:S01]  /*15b40*/  F2FP.BF16.F32.PACK_AB R72, RZ, R72 ;  /* 0x00000048ff48723e */ /* 0x000fe200000010ff */
[----:B------:R-:W-:Y:S01]  /*15b50*/  @P5 STG.E.U16 desc[UR20][R2.64+0xb2], R69 ;  /* 0x0000b24502005986 */ /* 0x000fe2000c101514 */
[C---:B------:R-:W-:Y:S01]  /*15b60*/  ISETP.GT.AND P5, PT, R0.reuse, 0x61, P2 ;  /* 0x000000610000780c */ /* 0x040fe200017a4270 */
[----:B------:R-:W-:Y:S02]  /*15b70*/  FMUL R73, R73, UR11 ;  /* 0x0000000b49497c20 */ /* 0x000fe40008400000 */
[----:B------:R1:W-:Y:S04]  /*15b80*/  @P1 STG.E.U16 desc[UR20][R4.64+0xb0], R70 ;  /* 0x0000b04604001986 */ /* 0x0003e8000c101514 */
[----:B------:R2:W-:Y:S01]  /*15b90*/  @P3 STG.E.U16 desc[UR20][R8.64+0xb2], R71 ;  /* 0x0000b24708003986 */ /* 0x0005e2000c101514 */
[----:B------:R-:W-:-:S03]  /*15ba0*/  ISETP.GT.AND P3, PT, R0, 0x60, P0 ;  /* 0x000000600000780c */ /* 0x000fc60000764270 */
[----:B------:R-:W-:Y:S01]  /*15bb0*/  @P4 STG.E.U16 desc[UR20][R2.64+0xc0], R72 ;  /* 0x0000c04802004986 */ /* 0x000fe2000c101514 */
[----:B------:R-:W-:Y:S02]  /*15bc0*/  ISETP.GT.AND P4, PT, R0, 0x61, P0 ;  /* 0x000000610000780c */ /* 0x000fe40000784270 */
[----:B------:R-:W-:Y:S01]  /*15bd0*/  F2FP.BF16.F32.PACK_AB R73, RZ, R73 ;  /* 0x00000049ff49723e */ /* 0x000fe200000010ff */
[----:B------:R-:W-:Y:S01]  /*15be0*/  FMUL R74, R74, UR11 ;  /* 0x0000000b4a4a7c20 */ /* 0x000fe20008400000 */
[----:B------:R-:W-:Y:S01]  /*15bf0*/  FMUL R75, R75, UR11 ;  /* 0x0000000b4b4b7c20 */ /* 0x000fe20008400000 */
[C---:B------:R-:W-:Y:S02]  /*15c00*/  ISETP.GT.AND P1, PT, R0.reuse, 0x69, P2 ;  /* 0x000000690000780c */ /* 0x040fe40001724270 */
[----:B------:R-:W-:Y:S01]  /*15c10*/  @P5 STG.E.U16 desc[UR20][R2.64+0xc2], R73 ;  /* 0x0000c24902005986 */ /* 0x000fe2000c101514 */
[----:B------:R-:W-:Y:S01]  /*15c20*/  ISETP.GT.AND P5, PT, R0, 0x68, P2 ;  /* 0x000000680000780c */ /* 0x000fe200017a4270 */
[--C-:B-1----:R-:W-:Y:S01]  /*15c30*/  @P3 IMAD.MOV.U32 R5, RZ, RZ, R7.reuse ;  /* 0x000000ffff053224 */ /* 0x102fe200078e0007 */
[----:B------:R-:W-:Y:S01]  /*15c40*/  F2FP.BF16.F32.PACK_AB R74, RZ, R74 ;  /* 0x0000004aff4a723e */ /* 0x000fe200000010ff */
[----:B------:R-:W-:Y:S01]  /*15c50*/  FMUL R76, R76, UR11 ;  /* 0x0000000b4c4c7c20 */ /* 0x000fe20008400000 */
[----:B------:R-:W-:Y:S01]  /*15c60*/  F2FP.BF16.F32.PACK_AB R75, RZ, R75 ;  /* 0x0000004bff4b723e */ /* 0x000fe200000010ff */
[----:B--2---:R-:W-:-:S02]  /*15c70*/  @P4 IMAD.MOV.U32 R9, RZ, RZ, R7 ;  /* 0x000000ffff094224 */ /* 0x004fc400078e0007 */
[----:B------:R-:W-:Y:S01]  /*15c80*/  FMUL R77, R77, UR11 ;  /* 0x0000000b4d4d7c20 */ /* 0x000fe20008400000 */
[----:B------:R1:W-:Y:S01]  /*15c90*/  @P3 STG.E.U16 desc[UR20][R4.64+0xc0], R74 ;  /* 0x0000c04a04003986 */ /* 0x0003e2000c101514 */
[----:B------:R-:W-:Y:S02]  /*15ca0*/  F2FP.BF16.F32.PACK_AB R76, RZ, R76 ;  /* 0x0000004cff4c723e */ /* 0x000fe400000010ff */
[C---:B------:R-:W-:Y:S01]  /*15cb0*/  ISETP.GT.AND P3, PT, R0.reuse, 0x68, P0 ;  /* 0x000000680000780c */ /* 0x040fe20000764270 */
[----:B------:R2:W-:Y:S01]  /*15cc0*/  @P4 STG.E.U16 desc[UR20][R8.64+0xc2], R75 ;  /* 0x0000c24b08004986 */ /* 0x0005e2000c101514 */
[----:B------:R-:W-:Y:S02]  /*15cd0*/  F2FP.BF16.F32.PACK_AB R77, RZ, R77 ;  /* 0x0000004dff4d723e */ /* 0x000fe400000010ff */
        /* <DEDUP_REMOVED lines=8> */
[----:B-1----:R-:W-:Y:S02]  /*15d60*/  @P3 MOV R5, R7 ;  /* 0x0000000700053202 */ /* 0x002fe40000000f00 */
[----:B------:R-:W-:Y:S01]  /*15d70*/  F2FP.BF16.F32.PACK_AB R79, RZ, R79 ;  /* 0x0000004fff4f723e */ /* 0x000fe200000010ff */
[----:B--2---:R-:W-:Y:S01]  /*15d80*/  @P4 IMAD.MOV.U32 R9, RZ, RZ, R7 ;  /* 0x000000ffff094224 */ /* 0x004fe200078e0007 */
[----:B------:R-:W-:Y:S01]  /*15d90*/  F2FP.BF16.F32.PACK_AB R80, RZ, R80 ;  /* 0x00000050ff50723e */ /* 0x000fe200000010ff */
[----:B------:R1:W-:Y:S01]  /*15da0*/  @P3 STG.E.U16 desc[UR20][R4.64+0xd0], R78 ;  /* 0x0000d04e04003986 */ /* 0x0003e2000c101514 */
[----:B------:R-:W-:-:S02]  /*15db0*/  ISETP.GT.AND P6, PT, R0, 0x70, P0 ;  /* 0x000000700000780c */ /* 0x000fc400007c4270 */
[C---:B------:R-:W-:Y:S01]  /*15dc0*/  ISETP.GT.AND P5, PT, R0.reuse, 0x71, P0 ;  /* 0x000000710000780c */ /* 0x040fe200007a4270 */
        /* <DEDUP_REMOVED lines=9> */
[----:B------:R-:W-:Y:S01]  /*15e60*/  FMUL R84, R84, UR11 ;  /* 0x0000000b54547c20 */ /* 0x000fe20008400000 */
[----:B------:R-:W-:Y:S01]  /*15e70*/  ISETP.GT.AND P0, PT, R0, 0x79, P0 ;  /* 0x000000790000780c */ /* 0x000fe20000704270 */
[----:B------:R-:W-:Y:S01]  /*15e80*/  FMUL R85, R85, UR11 ;  /* 0x0000000b55557c20 */ /* 0x000fe20008400000 */
[----:B------:R-:W-:Y:S01]  /*15e90*/  FMUL R86, R86, UR11 ;  /* 0x0000000b56567c20 */ /* 0x000fe20008400000 */
[----:B------:R-:W-:Y:S01]  /*15ea0*/  F2FP.BF16.F32.PACK_AB R81, RZ, R81 ;  /* 0x00000051ff51723e */ /* 0x000fe200000010ff */
[--C-:B-1----:R-:W-:Y:S01]  /*15eb0*/  @P6 IMAD.MOV.U32 R5, RZ, RZ, R7.reuse ;  /* 0x000000ffff056224 */ /* 0x102fe200078e0007 */
[----:B------:R-:W-:Y:S01]  /*15ec0*/  F2FP.BF16.F32.PACK_AB R82, RZ, R82 ;  /* 0x00000052ff52723e */ /* 0x000fe200000010ff */
[----:B--2---:R-:W-:Y:S01]  /*15ed0*/  @P5 IMAD.MOV.U32 R9, RZ, RZ, R7 ;  /* 0x000000ffff095224 */ /* 0x004fe200078e0007 */
[----:B------:R-:W-:Y:S01]  /*15ee0*/  F2FP.BF16.F32.PACK_AB R83, RZ, R83 ;  /* 0x00000053ff53723e */ /* 0x000fe200000010ff */
[--C-:B------:R-:W-:Y:S01]  /*15ef0*/  @P3 IMAD.MOV.U32 R10, RZ, RZ, R2.reuse ;  /* 0x000000ffff0a3224 */ /* 0x100fe200078e0002 */
[----:B------:R-:W-:Y:S01]  /*15f00*/  @P3 MOV R11, R3 ;  /* 0x00000003000b3202 */ /* 0x000fe20000000f00 */
[----:B------:R-:W-:Y:S01]  /*15f10*/  @P2 IMAD.MOV.U32 R12, RZ, RZ, R2 ;  /* 0x000000ffff0c2224 */ /* 0x000fe200078e0002 */
[----:B------:R-:W-:Y:S01]  /*15f20*/  F2FP.BF16.F32.PACK_AB R84, RZ, R84 ;  /* 0x00000054ff54723e */ /* 0x000fe200000010ff */
[----:B------:R-:W-:Y:S01]  /*15f30*/  @P2 IMAD.MOV.U32 R13, RZ, RZ, R3 ;  /* 0x000000ffff0d2224 */ /* 0x000fe200078e0003 */
[----:B------:R-:W-:Y:S01]  /*15f40*/  F2FP.BF16.F32.PACK_AB R85, RZ, R85 ;  /* 0x00000055ff55723e */ /* 0x000fe200000010ff */
[----:B------:R-:W-:Y:S01]  /*15f50*/  VIADD R14, R2, UR9 ;  /* 0x00000009020e7c36 */ /* 0x000fe20008000000 */
[----:B------:R3:W-:Y:S01]  /*15f60*/  @P1 STG.E.U16 desc[UR20][R2.64+0xe2], R81 ;  /* 0x0000e25102001986 */ /* 0x0007e2000c101514 */
[----:B------:R-:W-:-:S02]  /*15f70*/  F2FP.BF16.F32.PACK_AB R86, RZ, R86 ;  /* 0x00000056ff56723e */ /* 0x000fc400000010ff */
[----:B------:R-:W-:Y:S01]  /*15f80*/  @P4 MOV R15, R7 ;  /* 0x00000007000f4202 */ /* 0x000fe20000000f00 */
[----:B------:R3:W-:Y:S01]  /*15f90*/  @P6 STG.E.U16 desc[UR20][R4.64+0xe0], R82 ;  /* 0x0000e05204006986 */ /* 0x0007e2000c101514 */
[----:B------:R-:W-:-:S03]  /*15fa0*/  VIADD R16, R2, UR9 ;  /* 0x0000000902107c36 */ /* 0x000fc60008000000 */
[----:B------:R3:W-:Y:S04]  /*15fb0*/  @P5 STG.E.U16 desc[UR20][R8.64+0xe2], R83 ;  /* 0x0000e25308005986 */ /* 0x0007e8000c101514 */
[----:B------:R3:W-:Y:S04]  /*15fc0*/  @P3 STG.E.U16 desc[UR20][R10.64+0xf0], R84 ;  /* 0x0000f0540a003986 */ /* 0x0007e8000c101514 */
[----:B------:R3:W-:Y:S01]  /*15fd0*/  @P2 STG.E.U16 desc[UR20][R12.64+0xf2], R85 ;  /* 0x0000f2550c002986 */ /* 0x0007e2000c101514 */
[----:B------:R-:W-:-:S03]  /*15fe0*/  FMUL R87, R87, UR11 ;  /* 0x0000000b57577c20 */ /* 0x000fc60008400000 */
[----:B------:R3:W-:Y:S01]  /*15ff0*/  @P4 STG.E.U16 desc[UR20][R14.64+0xf0], R86 ;  /* 0x0000f0560e004986 */ /* 0x0007e2000c101514 */
[----:B------:R-:W-:Y:S05]  /*16000*/  @!P0 EXIT ;  /* 0x000000000000894d */ /* 0x000fea0003800000 */
[----:B------:R-:W-:Y:S01]  /*16010*/  F2FP.BF16.F32.PACK_AB R87, RZ, R87 ;  /* 0x00000057ff57723e */ /* 0x000fe200000010ff */
[----:B------:R-:W-:-:S05]  /*16020*/  IMAD.MOV.U32 R17, RZ, RZ, R7 ;  /* 0x000000ffff117224 */ /* 0x000fca00078e0007 */
[----:B------:R-:W-:Y:S01]  /*16030*/  STG.E.U16 desc[UR20][R16.64+0xf2], R87 ;  /* 0x0000f25710007986 */ /* 0x000fe2000c101514 */
[----:B------:R-:W-:Y:S05]  /*16040*/  EXIT ;  /* 0x000000000000794d */ /* 0x000fea0003800000 */
.L_x_9:
[----:B------:R-:W-:-:S13]  /*16050*/  ISETP.NE.AND P0, PT, RZ, UR7, PT ;  /* 0x00000007ff007c0c */ /* 0x000fda000bf05270 */
[----:B------:R-:W-:Y:S05]  /*16060*/  @P0 EXIT ;  /* 0x000000000000094d */ /* 0x000fea0003800000 */
[----:B------:R-:W-:-:S13]  /*16070*/  ELECT P0, URZ, PT ;  /* 0x00000000003f782f */ /* 0x000fda0003800000 */
[----:B------:R-:W-:Y:S05]  /*16080*/  @!P0 BRA `(.L_x_524) ;  /* 0x00000008001c8947 */ /* 0x000fea0003800000 */
[----:B------:R-:W-:Y:S01]  /*16090*/  UISETP.GE.AND UP0, UPT, UR5, 0x1, UPT ;  /* 0x000000010500788c */ /* 0x000fe2000bf06270 */
[----:B------:R-:W-:-:S04]  /*160a0*/  SHF.R.S32.HI R3, RZ, 0x1f, R4 ;  /* 0x0000001fff037819 */ /* 0x000fc80000011404 */
[----:B------:R-:W-:Y:S02]  /*160b0*/  LEA.HI R3, R3, R4, RZ, 0x7 ;  /* 0x0000000403037211 */ /* 0x000fe400078f38ff */
[----:B------:R-:W-:-:S13]  /*160c0*/  PLOP3.LUT P0, PT, PT, PT, UP0, 0x80, 0x0 ;  /* 0x000000000000781c */ /* 0x000fda0003f0f008 */
[----:B------:R-:W-:Y:S05]  /*160d0*/  @!P0 BRA `(.L_x_524) ;  /* 0x0000000800088947 */ /* 0x000fea0003800000 */
[----:B------:R-:W0:Y:S01]  /*160e0*/  S2R R0, SR_CTAID.X ;  /* 0x0000000000007919 */ /* 0x000e220000002500 */
[----:B------:R-:W-:Y:S01]  /*160f0*/  LOP3.LUT R3, R3, 0xffffff80, RZ, 0xc0, !PT ;  /* 0xffffff8003037812 */ /* 0x000fe200078ec0ff */
[----:B------:R-:W-:Y:S01]  /*16100*/  ULDC UR8, c[0x0][0x384] ;  /* 0x0000e10000087ab9 */ /* 0x000fe20000000800 */
[----:B------:R-:W-:Y:S01]  /*16110*/  UIADD3 UR7, UR5, 0x1, URZ ;  /* 0x0000000105077890 */ /* 0x000fe2000fffe03f */
[----:B------:R-:W1:Y:S01]  /*16120*/  S2R R9, SR_CTAID.Y ;  /* 0x0000000000097919 */ /* 0x000e620000002600 */
[C---:B------:R-:W-:Y:S01]  /*16130*/  LOP3.LUT P0, RZ, R4.reuse, 0x1f, RZ, 0xc0, !PT ;  /* 0x0000001f04ff7812 */ /* 0x040fe2000780c0ff */
[----:B------:R-:W-:Y:S01]  /*16140*/  IMAD.IADD R3, R4, 0x1, -R3 ;  /* 0x0000000104037824 */ /* 0x000fe200078e0a03 */
[----:B------:R-:W-:Y:S01]  /*16150*/  ULDC UR9, c[0x0][0x388] ;  /* 0x0000e20000097ab9 */ /* 0x000fe20000000800 */
[----:B------:R-:W-:Y:S01]  /*16160*/  IMAD.U32 R10, RZ, RZ, UR6 ;  /* 0x00000006ff0a7e24 */ /* 0x000fe2000f8e00ff */
[----:B------:R-:W-:Y:S01]  /*16170*/  CS2R R6, SRZ ;  /* 0x0000000000067805 */ /* 0x000fe2000001ff00 */
[----:B------:R-:W-:Y:S01]  /*16180*/  IMAD.MOV.U32 R4, RZ, RZ, 0x1 ;  /* 0x00000001ff047424 */ /* 0x000fe200078e00ff */
[C---:B------:R-:W-:Y:S01]  /*16190*/  ISETP.NE.AND P1, PT, R3.reuse, RZ, PT ;  /* 0x000000ff0300720c */ /* 0x040fe20003f25270 */
[----:B------:R-:W-:Y:S01]  /*161a0*/  IMAD.MOV.U32 R5, RZ, RZ, RZ ;  /* 0x000000ffff057224 */ /* 0x000fe200078e00ff */
[----:B------:R-:W-:Y:S01]  /*161b0*/  ISETP.NE.OR P0, PT, R3, RZ, !P0 ;  /* 0x000000ff0300720c */ /* 0x000fe20004705670 */
[----:B------:R-:W-:Y:S01]  /*161c0*/  IMAD.MOV.U32 R3, RZ, RZ, RZ ;  /* 0x000000ffff037224 */ /* 0x000fe200078e00ff */
[----:B------:R-:W-:Y:S01]  /*161d0*/  MOV R19, UR7 ;  /* 0x0000000700137c02 */ /* 0x000fe20008000f00 */
[----:B------:R-:W-:Y:S01]  /*161e0*/  IMAD.MOV.U32 R8, RZ, RZ, RZ ;  /* 0x000000ffff087224 */ /* 0x000fe200078e00ff */
[----:B0-----:R-:W-:-:S02]  /*161f0*/  SHF.L.U32 R17, R0, 0x8, RZ ;  /* 0x0000000800117819 */ /* 0x001fc400000006ff */
[----:B------:R-:W-:Y:S01]  /*16200*/  LOP3.LUT R0, R10, 0x2, RZ, 0xfc, !PT ;  /* 0x000000020a007812 */ /* 0x000fe200078efcff */
[----:B-1----:R-:W-:Y:S02]  /*16210*/  IMAD.SHL.U32 R18, R9, 0x80, RZ ;  /* 0x0000008009127824 */ /* 0x002fe400078e00ff */
[----:B------:R-:W-:-:S05]  /*16220*/  IMAD.HI.U32 R2, R17, UR8, RZ ;  /* 0x0000000811027c27 */ /* 0x000fca000f8e00ff */
[----:B------:R-:W-:-:S07]  /*16230*/  SHF.R.U32.HI R2, RZ, UR9, R2 ;  /* 0x00000009ff027c19 */ /* 0x000fce0008011602 */
.L_x_528:
[----:B------:R-:W0:Y:S01]  /*16240*/  S2R R10, SR_CgaCtaId ;  /* 0x00000000000a7919 */ /* 0x000e220000008800 */
[----:B------:R-:W-:-:S04]  /*16250*/  MOV R9, 0x400 ;  /* 0x0000040000097802 */ /* 0x000fc80000000f00 */
[----:B0-----:R-:W-:Y:S02]  /*16260*/  LEA R20, R10, R9, 0x18 ;  /* 0x000000090a147211 */ /* 0x001fe400078ec0ff */
[----:B------:R-:W-:-:S03]  /*16270*/  SHF.L.U32 R9, R4, 0x1f, RZ ;  /* 0x0000001f04097819 */ /* 0x000fc600000006ff */
[----:B------:R-:W-:-:S07]  /*16280*/  IMAD R16, R3, 0x8, R20 ;  /* 0x0000000803107824 */ /* 0x000fce00078e0214 */
.L_x_525:
[----:B0-----:R0:W1:Y:S02]  /*16290*/  SYNCS.PHASECHK.TRANS64.TRYWAIT P2, [R16+URZ+0x30020], R9 ;  /* 0x03002009100075a7 */ /* 0x001064000804017f */
[----:B-1----:R-:W-:Y:S05]  /*162a0*/  @!P2 NANOSLEEP.SYNCS 0x989680 ;  /* 0x009896800000a95d */ /* 0x002fea0003900000 */
[----:B------:R-:W1:Y:S02]  /*162b0*/  @!P2 SYNCS.PHASECHK.TRANS64 P2, [R16+URZ+0x30020], R9 ;  /* 0x030020091000a5a7 */ /* 0x000e64000804007f */
[----:B-1----:R-:W-:Y:S05]  /*162c0*/  @!P2 BRA `(.L_x_525) ;  /* 0xfffffffc00f0a947 */ /* 0x002fea000383ffff */
[----:B0-----:R-:W0:Y:S02]  /*162d0*/  @!P1 LDC R9, c[0x0][0x580] ;  /* 0x00016000ff099b82 */ /* 0x001e240000000800 */
[----:B0-----:R0:W-:Y:S02]  /*162e0*/  @!P1 SYNCS.ARRIVE.TRANS64 RZ, [R16+URZ+0x30000], R9 ;  /* 0x0300000910ff99a7 */ /* 0x0011e4000800003f */
[----:B0-----:R-:W-:-:S04]  /*162f0*/  PRMT R9, R0, 0x9910, RZ ;  /* 0x0000991000097816 */ /* 0x001fc800000000ff */
[----:B------:R-:W-:-:S13]  /*16300*/  ISETP.NE.AND P2, PT, R9, 0x2, PT ;  /* 0x000000020900780c */ /* 0x000fda0003f45270 */
[----:B------:R-:W-:Y:S05]  /*16310*/  @P2 BRA `(.L_x_526) ;  /* 0x0000000000042947 */ /* 0x000fea0003800000 */
[----:B------:R-:W-:Y:S01]  /*16320*/  BPT.TRAP 0x1 ;  /* 0x000000040000795c */ /* 0x000fe20000300000 */
.L_x_526:
[----:B------:R-:W-:Y:S05]  /*16330*/  @P0 BRA `(.L_x_527) ;  /* 0x0000000000040947 */ /* 0x000fea0003800000 */
[----:B------:R-:W-:Y:S01]  /*16340*/  BPT.TRAP 0x1 ;  /* 0x000000040000795c */ /* 0x000fe20000300000 */
.L_x_527:
[----:B------:R-:W0:Y:S01]  /*16350*/  LDC R12, c[0x0][0x380] ;  /* 0x0000e000ff0c7b82 */ /* 0x000e220000000800 */
[----:B------:R-:W-:Y:S01]  /*16360*/  R2UR UR7, R2 ;  /* 0x00000000020772ca */ /* 0x000fe200000e0000 */
[----:B------:R-:W-:Y:S01]  /*16370*/  ULDC UR13, c[0x0][0x38c] ;  /* 0x0000e300000d7ab9 */ /* 0x000fe20000000800 */
[----:B------:R-:W-:Y:S01]  /*16380*/  ULDC.64 UR8, c[0x0][0x3c8] ;  /* 0x0000f20000087ab9 */ /* 0x000fe20000000a00 */
[----:B------:R-:W-:Y:S01]  /*16390*/  UISETP.NE.AND UP0, UPT, UR13, 0x1, UPT ;  /* 0x000000010d00788c */ /* 0x000fe2000bf05270 */
[C---:B------:R-:W-:Y:S01]  /*163a0*/  R2UR UR18, R8.reuse ;  /* 0x00000000081272ca */ /* 0x040fe200000e0000 */
[----:B------:R-:W-:Y:S01]  /*163b0*/  VIADD R8, R8, 0x1 ;  /* 0x0000000108087836 */ /* 0x000fe20000000000 */
[----:B------:R-:W-:Y:S01]  /*163c0*/  R2UR UR16, R3 ;  /* 0x00000000031072ca */ /* 0x000fe200000e0000 */
[----:B------:R-:W1:Y:S01]  /*163d0*/  LDC.64 R14, c[0x0][0x3f8] ;  /* 0x0000fe00ff0e7b82 */ /* 0x000e620000000a00 */
[----:B------:R-:W-:Y:S01]  /*163e0*/  ULDC UR25, c[0x0][0x398] ;  /* 0x0000e60000197ab9 */ /* 0x000fe20000000800 */
[----:B------:R-:W-:Y:S01]  /*163f0*/  R2UR UR17, R16 ;  /* 0x00000000101172ca */ /* 0x000fe200000e0000 */
[----:B------:R-:W-:Y:S01]  /*16400*/  VIADD R19, R19, 0xffffffff ;  /* 0xffffffff13137836 */ /* 0x000fe20000000000 */
[----:B------:R-:W-:Y:S01]  /*16410*/  ULDC UR12, c[0x0][0x3ec] ;  /* 0x0000fb00000c7ab9 */ /* 0x000fe20000000800 */
[----:B------:R-:W-:Y:S01]  /*16420*/  ULDC.64 UR28, c[0x0][0x198] ;  /* 0x00006600001c7ab9 */ /* 0x000fe20000000a00 */
[----:B------:R-:W-:Y:S01]  /*16430*/  ULDC.64 UR20, c[0x0][0x3f0] ;  /* 0x0000fc0000147ab9 */ /* 0x000fe20000000a00 */
[----:B------:R-:W-:Y:S01]  /*16440*/  @UP0 ULDC.64 UR14, c[0x0][0x390] ;  /* 0x0000e400000e0ab9 */ /* 0x000fe20000000a00 */
[----:B------:R-:W1:Y:S01]  /*16450*/  LDC.64 R10, c[0x0][0x3d0] ;  /* 0x0000f400ff0a7b82 */ /* 0x000e620000000a00 */
[----:B------:R-:W-:Y:S01]  /*16460*/  UIADD3 UR24, UP1, UR28, 0xf0, URZ ;  /* 0x000000f01c187890 */ /* 0x000fe2000ff3e03f */
[----:B------:R-:W-:Y:S01]  /*16470*/  ISETP.GT.AND P6, PT, R19, 0x1, PT ;  /* 0x000000011300780c */ /* 0x000fe20003fc4270 */
[----:B------:R-:W-:-:S02]  /*16480*/  UIADD3 UR28, UP2, UR28, 0x270, URZ ;  /* 0x000002701c1c7890 */ /* 0x000fc4000ff5e03f */
[----:B------:R-:W-:Y:S02]  /*16490*/  USHF.L.U32 UR18, UR18, 0x6, URZ ;  /* 0x0000000612127899 */ /* 0x000fe4000800063f */
[----:B------:R-:W-:Y:S01]  /*164a0*/  UIADD3 UR17, UR17, 0x30000, URZ ;  /* 0x0003000011117890 */ /* 0x000fe2000fffe03f */
[----:B0-----:R-:W-:Y:S01]  /*164b0*/  ISETP.NE.AND P2, PT, R12, 0x1, PT ;  /* 0x000000010c00780c */ /* 0x001fe20003f45270 */
[----:B------:R-:W0:Y:S01]  /*164c0*/  LDC R13, c[0x0][0x400] ;  /* 0x00010000ff0d7b82 */ /* 0x000e220000000800 */
[----:B------:R-:W-:Y:S01]  /*164d0*/  UMOV UR26, 0x0 ;  /* 0x00000000001a7882 */ /* 0x000fe20000000000 */
[----:B------:R-:W-:-:S10]  /*164e0*/  UMOV UR27, 0x10000000 ;  /* 0x10000000001b7882 */ /* 0x000fd40000000000 */
[----:B------:R-:W-:Y:S01]  /*164f0*/  @P2 IMAD.U32 R9, RZ, RZ, UR7 ;  /* 0x00000007ff092e24 */ /* 0x000fe2000f8e00ff */
[----:B------:R-:W-:Y:S01]  /*16500*/  R2UR UR7, R17 ;  /* 0x00000000110772ca */ /* 0x000fe200000e0000 */
[----:B-1----:R-:W-:-:S03]  /*16510*/  IMAD R10, R5, R10, R15 ;  /* 0x0000000a050a7224 */ /* 0x002fc600078e020f */
[----:B------:R-:W-:Y:S01]  /*16520*/  @P2 R2UR UR7, R9 ;  /* 0x00000000090722ca */ /* 0x000fe200000e0000 */
[C---:B------:R-:W-:Y:S01]  /*16530*/  IMAD R9, R7.reuse, UR9, R14 ;  /* 0x0000000907097c24 */ /* 0x040fe2000f8e020e */
[----:B------:R-:W-:Y:S01]  /*16540*/  ISETP.NE.AND P2, PT, R8, UR4, PT ;  /* 0x0000000408007c0c */ /* 0x000fe2000bf45270 */
[----:B------:R-:W1:Y:S02]  /*16550*/  LDC.64 R14, c[0x0][0x3e0] ;  /* 0x0000f800ff0e7b82 */ /* 0x000e640000000a00 */
[----:B------:R-:W-:Y:S01]  /*16560*/  IMAD.U32 R10, R10, 0x20, R9 ;  /* 0x000000200a0a7824 */ /* 0x000fe200078e0009 */
[----:B------:R-:W-:Y:S01]  /*16570*/  SEL R8, R8, RZ, P2 ;  /* 0x000000ff08087207 */ /* 0x000fe20001000000 */
[----:B------:R-:W-:Y:S02]  /*16580*/  VIADD R9, R7, 0x1 ;  /* 0x0000000107097836 */ /* 0x000fe40000000000 */
[----:B0-----:R-:W-:-:S04]  /*16590*/  IMAD R11, R6, R11, R13 ;  /* 0x0000000b060b7224 */ /* 0x001fc800078e020d */
[----:B------:R-:W-:Y:S01]  /*165a0*/  UIMAD.WIDE.U32 UR10, UR7, UR14, URZ ;  /* 0x0000000e070a72a5 */ /* 0x000fe2000f8e003f */
[----:B------:R-:W-:Y:S01]  /*165b0*/  LEA R10, R11, R10, 0xa ;  /* 0x0000000a0b0a7211 */ /* 0x000fe200078e50ff */
[----:B------:R-:W-:Y:S01]  /*165c0*/  UMOV UR9, UR7 ;  /* 0x0000000700097c82 */ /* 0x000fe20008000000 */
[----:B------:R-:W-:Y:S01]  /*165d0*/  @P2 IMAD.MOV R9, RZ, RZ, R7 ;  /* 0x000000ffff092224 */ /* 0x000fe200078e0207 */
[----:B------:R-:W-:Y:S01]  /*165e0*/  @UP0 USHF.R.U32.HI UR9, URZ, UR15, UR11 ;  /* 0x0000000f3f090299 */ /* 0x000fe2000801160b */
[----:B------:R-:W-:Y:S01]  /*165f0*/  R2UR UR31, R10 ;  /* 0x000000000a1f72ca */ /* 0x000fe200000e0000 */
[----:B------:R-:W-:Y:S01]  /*16600*/  UISETP.NE.AND UP0, UPT, UR25, 0x1, UPT ;  /* 0x000000011900788c */ /* 0x000fe2000bf05270 */
[----:B------:R-:W-:Y:S01]  /*16610*/  R2UR UR10, R20 ;  /* 0x00000000140a72ca */ /* 0x000fe200000e0000 */
[----:B------:R-:W-:Y:S01]  /*16620*/  UIADD3 UR11, -UR7, URZ, URZ ;  /* 0x0000003f070b7290 */ /* 0x000fe2000fffe13f */
[----:B------:R-:W-:Y:S01]  /*16630*/  IMAD R20, R3, 0x4000, R20 ;  /* 0x0000400003147824 */ /* 0x000fe200078e0214 */
[----:B------:R-:W-:Y:S01]  /*16640*/  UIADD3 UR30, -UR9, URZ, URZ ;  /* 0x0000003f091e7290 */ /* 0x000fe2000fffe13f */
[----:B------:R-:W-:Y:S01]  /*16650*/  VIADD R10, R5, 0x1 ;  /* 0x00000001050a7836 */ /* 0x000fe20000000000 */
[----:B------:R-:W-:Y:S01]  /*16660*/  UMOV UR22, UR9 ;  /* 0x0000000900167c82 */ /* 0x000fe20008000000 */
[----:B------:R-:W-:Y:S01]  /*16670*/  ULDC.64 UR14, c[0x0][0x3c0] ;  /* 0x0000f000000e7ab9 */ /* 0x000fe20000000a00 */
[----:B------:R-:W-:Y:S01]  /*16680*/  IMAD R12, R12, UR11, R17 ;  /* 0x0000000b0c0c7c24 */ /* 0x000fe2000f8e0211 */
[----:B-1----:R-:W-:Y:S01]  /*16690*/  ISETP.NE.AND P3, PT, R9, R14, PT ;  /* 0x0000000e0900720c */ /* 0x002fe20003f65270 */
[----:B------:R-:W-:Y:S01]  /*166a0*/  VIADD R3, R3, 0x1 ;  /* 0x0000000103037836 */ /* 0x000fe20000000000 */
[----:B------:R-:W-:Y:S01]  /*166b0*/  @UP0 ULDC UR32, c[0x0][0x3a0] ;  /* 0x0000e80000200ab9 */ /* 0x000fe20000000800 */
[----:B------:R-:W-:Y:S01]  /*166c0*/  R2UR UR23, R20 ;  /* 0x00000000141772ca */ /* 0x000fe200000e0000 */
[----:B------:R-:W-:Y:S01]  /*166d0*/  VIADD R11, R6, 0x1 ;  /* 0x00000001060b7836 */ /* 0x000fe20000000000 */
[----:B------:R-:W-:Y:S01]  /*166e0*/  ULEA UR16, UR16, UR10, 0xf ;  /* 0x0000000a10107291 */ /* 0x000fe2000f8e783f */
[----:B------:R-:W-:-:S02]  /*166f0*/  R2UR UR19, R12 ;  /* 0x000000000c1372ca */ /* 0x000fc400000e0000 */
[----:B------:R-:W-:Y:S01]  /*16700*/  @UP0 ULDC UR10, c[0x0][0x39c] ;  /* 0x0000e700000a0ab9 */ /* 0x000fe20000000800 */
[----:B------:R-:W-:Y:S01]  /*16710*/  ISETP.NE.AND P5, PT, R3, 0x4, PT ;  /* 0x000000040300780c */ /* 0x000fe20003fa5270 */
[----:B------:R-:W-:Y:S02]  /*16720*/  UIMAD.WIDE.U32 UR10, UR9, UR10, URZ ;  /* 0x0000000a090a72a5 */ /* 0x000fe4000f8e003f */
[----:B------:R-:W-:Y:S01]  /*16730*/  UIMAD UR10, UR13, UR30, UR7 ;  /* 0x0000001e0d0a72a4 */ /* 0x000fe2000f8e0207 */
[C---:B------:R-:W-:Y:S01]  /*16740*/  @P3 IADD3 R10, R5.reuse, RZ, RZ ;  /* 0x000000ff050a3210 */ /* 0x040fe20007ffe0ff */
[----:B------:R-:W-:Y:S01]  /*16750*/  @UP0 USHF.R.U32.HI UR22, URZ, UR32, UR11 ;  /* 0x000000203f160299 */ /* 0x000fe2000801160b */
[----:B------:R-:W-:Y:S01]  /*16760*/  R2UR UR13, R5 ;  /* 0x00000000050d72ca */ /* 0x000fe200000e0000 */
[----:B------:R-:W-:Y:S01]  /*16770*/  UIMAD UR20, UR10, UR15, UR20 ;  /* 0x0000000f0a1472a4 */ /* 0x000fe2000f8e0214 */
[----:B------:R-:W-:Y:S01]  /*16780*/  ISETP.NE.AND P4, PT, R10, R15, PT ;  /* 0x0000000f0a00720c */ /* 0x000fe20003f85270 */
[----:B------:R-:W-:Y:S01]  /*16790*/  UIADD3 UR11, -UR22, URZ, URZ ;  /* 0x0000003f160b7290 */ /* 0x000fe2000fffe13f */
[----:B------:R-:W-:Y:S01]  /*167a0*/  SEL R5, RZ, 0x1, P5 ;  /* 0x00000001ff057807 */ /* 0x000fe20002800000 */
[----:B------:R-:W-:Y:S01]  /*167b0*/  UIMAD UR19, UR19, UR14, UR12 ;  /* 0x0000000e131372a4 */ /* 0x000fe2000f8e020c */
[----:B------:R-:W-:Y:S01]  /*167c0*/  R2UR UR12, R7 ;  /* 0x00000000070c72ca */ /* 0x000fe200000e0000 */
[----:B------:R-:W-:Y:S01]  /*167d0*/  UIMAD UR7, UR25, UR11, UR9 ;  /* 0x0000000b190772a4 */ /* 0x000fe2000f8e0209 */
[----:B------:R-:W-:Y:S01]  /*167e0*/  R2UR UR14, R6 ;  /* 0x00000000060e72ca */ /* 0x000fe200000e0000 */
[----:B------:R-:W-:Y:S01]  /*167f0*/  UIADD3.X UR25, URZ, UR29, URZ, UP1, !UPT ;  /* 0x0000001d3f197290 */ /* 0x000fe20008ffe43f */
[----:B------:R-:W-:Y:S01]  /*16800*/  R2UR UR11, R18 ;  /* 0x00000000120b72ca */ /* 0x000fe200000e0000 */
[----:B------:R-:W-:Y:S01]  /*16810*/  UIMAD UR21, UR7, UR8, UR21 ;  /* 0x00000008071572a4 */ /* 0x000fe2000f8e0215 */
[----:B------:R-:W-:Y:S01]  /*16820*/  LOP3.LUT R4, R4, R5, RZ, 0x3c, !PT ;  /* 0x0000000504047212 */ /* 0x000fe200078e3cff */
[----:B------:R-:W-:Y:S01]  /*16830*/  UPRMT UR7, UR31, 0x5410, URZ ;  /* 0x000054101f077896 */ /* 0x000fe2000800003f */
[----:B------:R-:W-:Y:S01]  /*16840*/  SEL R3, R3, RZ, P5 ;  /* 0x000000ff03037207 */ /* 0x000fe20002800000 */
[----:B------:R-:W-:Y:S01]  /*16850*/  UIADD3 UR8, UR23, 0x20000, URZ ;  /* 0x0002000017087890 */ /* 0x000fe2000fffe03f */
[----:B------:R-:W-:Y:S01]  /*16860*/  @P4 IMAD.MOV R11, RZ, RZ, R6 ;  /* 0x000000ffff0b4224 */ /* 0x000fe200078e0206 */
[----:B------:R-:W-:Y:S01]  /*16870*/  UIADD3.X UR29, URZ, UR29, URZ, UP2, !UPT ;  /* 0x0000001d3f1d7290 */ /* 0x000fe200097fe43f */
[----:B------:R-:W-:Y:S01]  /*16880*/  SEL R7, R9, RZ, P3 ;  /* 0x000000ff09077207 */ /* 0x000fe20001800000 */
[----:B------:R-:W-:Y:S01]  /*16890*/  UMOV UR9, UR17 ;  /* 0x0000001100097c82 */ /* 0x000fe20008000000 */
[----:B------:R-:W-:Y:S01]  /*168a0*/  UMOV UR10, UR18 ;  /* 0x00000012000a7c82 */ /* 0x000fe20008000000 */
[----:B------:R-:W-:Y:S01]  /*168b0*/  SEL R5, R10, RZ, P4 ;  /* 0x000000ff0a057207 */ /* 0x000fe20002000000 */
[----:B------:R0:W-:Y:S01]  /*168c0*/  UTMALDG.5D.IM2COL [UR16], [UR24], UR7 ;  /* 0x00000010180073b4 */ /* 0x0001e20008060007 */
[----:B------:R-:W-:-:S03]  /*168d0*/  MOV R6, R11 ;  /* 0x0000000b00067202 */ /* 0x000fc60000000f00 */
[----:B------:R0:W-:Y:S02]  /*168e0*/  UTMALDG.5D [UR8], [UR28], desc[UR26] ;  /* 0x00001a081c0075b4 */ /* 0x0001e40008021000 */
[----:B0-----:R-:W-:Y:S05]  /*168f0*/  @P6 BRA `(.L_x_528) ;  /* 0xfffffff800506947 */ /* 0x001fea000383ffff */
.L_x_524:
[----:B------:R-:W-:Y:S05]  /*16900*/  WARPSYNC.ALL ;  /* 0x0000000000007948 */ /* 0x000fea0003800000 */
[----:B------:R-:W-:-:S13]  /*16910*/  ELECT P0, URZ, PT ;  /* 0x00000000003f782f */ /* 0x000fda0003800000 */
[----:B------:R-:W-:Y:S05]  /*16920*/  @!P0 EXIT ;  /* 0x000000000000894d */ /* 0x000fea0003800000 */
[----:B------:R-:W-:-:S04]  /*16930*/  ULOP3.LUT UR6, UR6, 0x2, URZ, 0xfc, !UPT ;  /* 0x0000000206067892 */ /* 0x000fc8000f8efc3f */
[----:B------:R-:W-:-:S06]  /*16940*/  UISETP.NE.AND UP0, UPT, UR6, 0x3, UPT ;  /* 0x000000030600788c */ /* 0x000fcc000bf05270 */
[----:B------:R-:W-:-:S13]  /*16950*/  PLOP3.LUT P0, PT, PT, PT, UP0, 0x80, 0x0 ;  /* 0x000000000000781c */ /* 0x000fda0003f0f008 */
[----:B------:R-:W-:Y:S05]  /*16960*/  @!P0 BRA `(.L_x_529) ;  /* 0x0000000000048947 */ /* 0x000fea0003800000 */
[----:B------:R-:W-:Y:S01]  /*16970*/  BPT.TRAP 0x1 ;  /* 0x000000040000795c */ /* 0x000fe20000300000 */
.L_x_529:
[----:B------:R-:W0:Y:S01]  /*16980*/  S2UR UR7, SR_CgaCtaId ;  /* 0x00000000000779c3 */ /* 0x000e220000008800 */
[----:B------:R-:W-:Y:S01]  /*16990*/  ULOP3.LUT UP0, URZ, UR5, 0x4, URZ, 0xc0, !UPT ;  /* 0x00000004053f7892 */ /* 0x000fe2000f80c03f */
[----:B------:R-:W-:Y:S01]  /*169a0*/  UMOV UR6, 0x400 ;  /* 0x0000040000067882 */ /* 0x000fe20000000000 */
[----:B------:R-:W-:Y:S02]  /*169b0*/  USHF.L.U32 UR4, UR5, 0x3, URZ ;  /* 0x0000000305047899 */ /* 0x000fe4000800063f */
[----:B------:R-:W-:Y:S02]  /*169c0*/  USEL UR8, URZ, 0x1, UP0 ;  /* 0x000000013f087887 */ /* 0x000fe40008000000 */
[----:B------:R-:W-:-:S04]  /*169d0*/  ULOP3.LUT UR5, UR5, 0x3, URZ, 0xc0, !UPT ;  /* 0x0000000305057892 */ /* 0x000fc8000f8ec03f */
[----:B------:R-:W-:-:S05]  /*169e0*/  IMAD.U32 R0, RZ, RZ, UR8 ;  /* 0x00000008ff007e24 */ /* 0x000fca000f8e00ff */
[----:B------:R-:W-:Y:S01]  /*169f0*/  SHF.L.U32 R0, R0, 0x1f, RZ ;  /* 0x0000001f00007819 */ /* 0x000fe200000006ff */
[----:B0-----:R-:W-:Y:S02]  /*16a00*/  ULEA UR7, UR7, UR6, 0x18 ;  /* 0x0000000607077291 */ /* 0x001fe4000f8ec03f */
[----:B------:R-:W-:Y:S02]  /*16a10*/  ULOP3.LUT UR6, UR4, 0x18, URZ, 0xc0, !UPT ;  /* 0x0000001804067892 */ /* 0x000fe4000f8ec03f */
[----:B------:R-:W-:-:S04]  /*16a20*/  UIADD3 UR4, UR7, 0x30020, URZ ;  /* 0x0003002007047890 */ /* 0x000fc8000fffe03f */
[----:B------:R-:W-:-:S12]  /*16a30*/  UIADD3 UR6, UR4, UR6, URZ ;  /* 0x0000000604067290 */ /* 0x000fd8000fffe03f */
.L_x_530:
[----:B0-----:R-:W-:-:S04]  /*16a40*/  IMAD.U32 R3, RZ, RZ, UR6 ;  /* 0x00000006ff037e24 */ /* 0x001fc8000f8e00ff */
[----:B------:R0:W1:Y:S03]  /*16a50*/  SYNCS.PHASECHK.TRANS64.TRYWAIT P0, [R3+URZ], R0 ;  /* 0x00000000030075a7 */ /* 0x000066000800017f */
[----:B-1----:R-:W-:Y:S05]  /*16a60*/  @!P0 NANOSLEEP.SYNCS 0x989680 ;  /* 0x009896800000895d */ /* 0x002fea0003900000 */
[----:B------:R-:W1:Y:S02]  /*16a70*/  @!P0 SYNCS.PHASECHK.TRANS64 P0, [R3+URZ], R0 ;  /* 0x00000000030085a7 */ /* 0x000e64000800007f */
[----:B-1----:R-:W-:Y:S05]  /*16a80*/  @!P0 BRA `(.L_x_530) ;  /* 0xfffffffc00ec8947 */ /* 0x002fea000383ffff */
[----:B------:R-:W-:-:S04]  /*16a90*/  UIADD3 UR5, UR5, 0x1, URZ ;  /* 0x0000000105057890 */ /* 0x000fc8000fffe03f */
[----:B------:R-:W-:Y:S02]  /*16aa0*/  UISETP.EQ.XOR UP0, UPT, UR5, 0x4, !UP0 ;  /* 0x000000040500788c */ /* 0x000fe4000c702a70 */
[----:B------:R-:W-:Y:S02]  /*16ab0*/  UISETP.NE.AND UP1, UPT, UR5, 0x4, UPT ;  /* 0x000000040500788c */ /* 0x000fe4000bf25270 */
[----:B------:R-:W-:Y:S02]  /*16ac0*/  USEL UR6, URZ, 0x1, !UP0 ;  /* 0x000000013f067887 */ /* 0x000fe4000c000000 */
[----:B------:R-:W-:-:S04]  /*16ad0*/  USEL UR5, UR5, URZ, UP1 ;  /* 0x0000003f05057287 */ /* 0x000fc80008800000 */
[----:B0-----:R-:W-:Y:S01]  /*16ae0*/  IMAD.U32 R0, RZ, RZ, UR6 ;  /* 0x00000006ff007e24 */ /* 0x001fe2000f8e00ff */
[----:B------:R-:W-:-:S04]  /*16af0*/  ULEA UR7, UR5, UR4, 0x3 ;  /* 0x0000000405077291 */ /* 0x000fc8000f8e183f */
[----:B------:R-:W-:-:S08]  /*16b00*/  SHF.L.U32 R0, R0, 0x1f, RZ ;  /* 0x0000001f00007819 */ /* 0x000fd000000006ff */
.L_x_531:
[----:B0-----:R-:W-:-:S04]  /*16b10*/  IMAD.U32 R3, RZ, RZ, UR7 ;  /* 0x00000007ff037e24 */ /* 0x001fc8000f8e00ff */
[----:B------:R0:W1:Y:S03]  /*16b20*/  SYNCS.PHASECHK.TRANS64.TRYWAIT P0, [R3+URZ], R0 ;  /* 0x00000000030075a7 */ /* 0x000066000800017f */
[----:B-1----:R-:W-:Y:S05]  /*16b30*/  @!P0 NANOSLEEP.SYNCS 0x989680 ;  /* 0x009896800000895d */ /* 0x002fea0003900000 */
[----:B------:R-:W1:Y:S02]  /*16b40*/  @!P0 SYNCS.PHASECHK.TRANS64 P0, [R3+URZ], R0 ;  /* 0x00000000030085a7 */ /* 0x000e64000800007f */
[----:B-1----:R-:W-:Y:S05]  /*16b50*/  @!P0 BRA `(.L_x_531) ;  /* 0xfffffffc00ec8947 */ /* 0x002fea000383ffff */
[----:B------:R-:W-:-:S04]  /*16b60*/  UIADD3 UR5, UR5, 0x1, URZ ;  /* 0x0000000105057890 */ /* 0x000fc8000fffe03f */
[----:B------:R-:W-:Y:S02]  /*16b70*/  UISETP.EQ.XOR UP0, UPT, UR5, 0x4, UP0 ;  /* 0x000000040500788c */ /* 0x000fe40008702a70 */
[----:B------:R-:W-:Y:S02]  /*16b80*/  UISETP.NE.AND UP1, UPT, UR5, 0x4, UPT ;  /* 0x000000040500788c */ /* 0x000fe4000bf25270 */
[----:B------:R-:W-:Y:S02]  /*16b90*/  USEL UR6, URZ, 0x1, !UP0 ;  /* 0x000000013f067887 */ /* 0x000fe4000c000000 */
[----:B------:R-:W-:-:S04]  /*16ba0*/  USEL UR5, UR5, URZ, UP1 ;  /* 0x0000003f05057287 */ /* 0x000fc80008800000 */
[----:B0-----:R-:W-:Y:S01]  /*16bb0*/  MOV R0, UR6 ;  /* 0x0000000600007c02 */ /* 0x001fe20008000f00 */
[----:B------:R-:W-:-:S03]  /*16bc0*/  ULEA UR7, UR5, UR4, 0x3 ;  /* 0x0000000405077291 */ /* 0x000fc6000f8e183f */
[----:B------:R-:W-:-:S09]  /*16bd0*/  SHF.L.U32 R0, R0, 0x1f, RZ ;  /* 0x0000001f00007819 */ /* 0x000fd200000006ff */
.L_x_532:
        /* <DEDUP_REMOVED lines=10> */
[----:B0-----:R-:W-:Y:S01]  /*16c80*/  IMAD.U32 R0, RZ, RZ, UR6 ;  /* 0x00000006ff007e24 */ /* 0x001fe2000f8e00ff */
[----:B------:R-:W-:-:S04]  /*16c90*/  ULEA UR5, UR5, UR4, 0x3 ;  /* 0x0000000405057291 */ /* 0x000fc8000f8e183f */
[----:B------:R-:W-:-:S08]  /*16ca0*/  SHF.L.U32 R0, R0, 0x1f, RZ ;  /* 0x0000001f00007819 */ /* 0x000fd000000006ff */
.L_x_533:
[----:B0-----:R-:W-:-:S04]  /*16cb0*/  IMAD.U32 R3, RZ, RZ, UR5 ;  /* 0x00000005ff037e24 */ /* 0x001fc8000f8e00ff */
[----:B------:R0:W1:Y:S03]  /*16cc0*/  SYNCS.PHASECHK.TRANS64.TRYWAIT P0, [R3+URZ], R0 ;  /* 0x00000000030075a7 */ /* 0x000066000800017f */
[----:B-1----:R-:W-:Y:S05]  /*16cd0*/  @!P0 NANOSLEEP.SYNCS 0x989680 ;  /* 0x009896800000895d */ /* 0x002fea0003900000 */
[----:B------:R-:W1:Y:S02]  /*16ce0*/  @!P0 SYNCS.PHASECHK.TRANS64 P0, [R3+URZ], R0 ;  /* 0x00000000030085a7 */ /* 0x000e64000800007f */
[----:B-1----:R-:W-:Y:S05]  /*16cf0*/  @P0 EXIT ;  /* 0x000000000000094d */ /* 0x002fea0003800000 */
[----:B------:R-:W-:Y:S05]  /*16d00*/  BRA `(.L_x_533) ;  /* 0xfffffffc00e87947 */ /* 0x000fea000383ffff */
.L_x_534:
[----:B------:R-:W-:-:S00]  /*16d10*/  BRA `(.L_x_534) ;  /* 0xfffffffc00fc7947 */ /* 0x000fc0000383ffff */
[----:B------:R-:W-:-:S00]  /*16d20*/  NOP ;  /* 0x0000000000007918 */ /* 0x000fc00000000000 */
        /* <DEDUP_REMOVED lines=13> */
.L_x_535:


//--------------------- .nv.shared._ZN7cutlass13device_kernelINS_4conv6kernel13ConvUniversalINS1_16ConvProblemShapeILNS1_8OperatorE0ELi3EEENS1_10collective14CollectiveConvINS1_46MainloopSm90TmaGmmaWarpSpecializedImplicitGemmILS5_0ELi4ELi3EN4cute5tupleIJNSA_1CILi1EEESD_SD_EEENS1_36KernelImplicitTmaWarpSpecializedSm90ELi1EEENSB_IJNSC_ILi256EEENSC_ILi128EEENSB_IJNSC_ILi64EEEEEEEEENS_10bfloat16_tESM_NSA_8TiledMMAINSA_8MMA_AtomIJNSA_4SM904GMMA28MMA_64x128x16_F32BF16BF16_SSILNSQ_5MajorE0ELSS_0ELNSQ_7ScaleInE1ELST_1EEEEEENSA_6LayoutISE_NSB_IJNSC_ILi0EEESX_SX_EEEEENSB_IJNSA_10UnderscoreES10_S10_EEEEENS7_6detail26Sm90ImplicitGemmTileTraitsINSA_20SM90_TMA_LOAD_IM2COLENSA_14ComposedLayoutINSA_7SwizzleILi3ELi4ELi3EEENSA_18smem_ptr_flag_bitsILi16EEENSW_INSB_IJNSB_IJNSC_ILi8EEENSC_ILi32EEEEEENSB_IJSJ_SD_EEENSB_IJSD_NSC_ILi4EEEEEEEEENSB_IJNSB_IJSJ_NSC_ILi512EEEEEENSB_IJSD_SX_EEENSB_IJSX_NSC_ILi16384EEEEEEEEEEEEEvEENS14_INSA_13SM90_TMA_LOADENS16_IS18_S1A_NSW_INSB_IJNSB_IJS1B_NSC_ILi16EEEEEES1E_S1G_EEENSB_IJS1J_S1K_NSB_IJSX_NSC_ILi8192EEEEEEEEEEEEEvEEEENS_8epilogue10collective6detail29Sm90TmaWarpSpecializedAdapterINS23_15DefaultEpilogueISM_NSB_IJNSB_IJllllEEESD_SX_EEES28_NS22_6thread17LinearCombinationISM_Li1EffLNS29_9ScaleType4KindE0ELNS_15FloatRoundStyleE2ESM_EENS_4gemm15EpilogueDefaultEEEEEvvEEEEvNT_6ParamsE --------------------------
	.section	.nv.shared._ZN7cutlass13device_kernelINS_4conv6kernel13ConvUniversalINS1_16ConvProblemShapeILNS1_8OperatorE0ELi3EEENS1_10collective14CollectiveConvINS1_46MainloopSm90TmaGmmaWarpSpecializedImplicitGemmILS5_0ELi4ELi3EN4cute5tupleIJNSA_1CILi1EEESD_SD_EEENS1_36KernelImplicitTmaWarpSpecializedSm90ELi1EEENSB_IJNSC_ILi256EEENSC_ILi128EEENSB_IJNSC_ILi64EEEEEEEEENS_10bfloat16_tESM_NSA_8TiledMMAINSA_8MMA_AtomIJNSA_4SM904GMMA28MMA_64x128x16_F32BF16BF16_SSILNSQ_5MajorE0ELSS_0ELNSQ_7ScaleInE1ELST_1EEEEEENSA_6LayoutISE_NSB_IJNSC_ILi0EEESX_SX_EEEEENSB_IJNSA_10UnderscoreES10_S10_EEEEENS7_6detail26Sm90ImplicitGemmTileTraitsINSA_20SM90_TMA_LOAD_IM2COLENSA_14ComposedLayoutINSA_7SwizzleILi3ELi4ELi3EEENSA_18smem_ptr_flag_bitsILi16EEENSW_INSB_IJNSB_IJNSC_ILi8EEENSC_ILi32EEEEEENSB_IJSJ_SD_EEENSB_IJSD_NSC_ILi4EEEEEEEEENSB_IJNSB_IJSJ_NSC_ILi512EEEEEENSB_IJSD_SX_EEENSB_IJSX_NSC_ILi16384EEEEEEEEEEEEEvEENS14_INSA_13SM90_TMA_LOADENS16_IS18_S1A_NSW_INSB_IJNSB_IJS1B_NSC_ILi16EEEEEES1E_S1G_EEENSB_IJS1J_S1K_NSB_IJSX_NSC_ILi8192EEEEEEEEEEEEEvEEEENS_8epilogue10collective6detail29Sm90TmaWarpSpecializedAdapterINS23_15DefaultEpilogueISM_NSB_IJNSB_IJllllEEESD_SX_EEES28_NS22_6thread17LinearCombinationISM_Li1EffLNS29_9ScaleType4KindE0ELNS_15FloatRoundStyleE2ESM_EENS_4gemm15EpilogueDefaultEEEEEvvEEEEvNT_6ParamsE,"aw",@nobits
	.sectionflags	@""
	.align	16
	.zero		1024


//--------------------- .nv.shared.reserved.0     --------------------------
	.section	.nv.shared.reserved.0,"aw",@nobits
	.weak		__nv_reservedSMEM_offset_0_alias
	.size		__nv_reservedSMEM_offset_0_alias, 0, 0
	.other		__nv_reservedSMEM_offset_0_alias,@"STO_CUDA_RESERVED_SHARED STV_DEFAULT"
__nv_reservedSMEM_offset_0_alias:
	.zero		0


//--------------------- .nv.global                --------------------------
	.section	.nv.global,"aw",@nobits
.nv.global:
	.type		_ZN39_INTERNAL_1c35d6a3_4_k_cu_ae608ad6_27904cute1_E,@object
	.size		_ZN39_INTERNAL_1c35d6a3_4_k_cu_ae608ad6_27904cute1_E,(_ZN39_INTERNAL_1c35d6a3_4_k_cu_ae608ad6_27904cuda3std3__45__cpo6cbeginE - _ZN39_INTERNAL_1c35d6a3_4_k_cu_ae608ad6_27904cute1_E)
_ZN39_INTERNAL_1c35d6a3_4_k_cu_ae608ad6_27904cute1_E:
	.zero		1
	.type		_ZN39_INTERNAL_1c35d6a3_4_k_cu_ae608ad6_27904cuda3std3__45__cpo6cbeginE,@object
	.size		_ZN39_INTERNAL_1c35d6a3_4_k_cu_ae608ad6_27904cuda3std3__45__cpo6cbeginE,(_ZN39_INTERNAL_1c35d6a3_4_k_cu_ae608ad6_27904cuda3std3__48in_placeE - _ZN39_INTERNAL_1c35d6a3_4_k_cu_ae608ad6_27904cuda3std3__45__cpo6cbeginE)
_ZN39_INTERNAL_1c35d6a3_4_k_cu_ae608ad6_27904cuda3std3__45__cpo6cbeginE:
	.zero		1
	.type		_ZN39_INTERNAL_1c35d6a3_4_k_cu_ae608ad6_27904cuda3std3__48in_placeE,@object
	.size		_ZN39_INTERNAL_1c35d6a3_4_k_cu_ae608ad6_27904cuda3std3__48in_placeE,(_ZN39_INTERNAL_1c35d6a3_4_k_cu_ae608ad6_27904cuda3std6ranges3__45__cpo9iter_moveE - _ZN39_INTERNAL_1c35d6a3_4_k_cu_ae608ad6_27904cuda3std3__48in_placeE)
_ZN39_INTERNAL_1c35d6a3_4_k_cu_ae608ad6_27904cuda3std3__48in_placeE:
	.zero		1
	.type		_ZN39_INTERNAL_1c35d6a3_4_k_cu_ae608ad6_27904cuda3std6ranges3__45__cpo9iter_moveE,@object
	.size		_ZN39_INTERNAL_1c35d6a3_4_k_cu_ae608ad6_27904cuda3std6ranges3__45__cpo9iter_moveE,(_ZN39_INTERNAL_1c35d6a3_4_k_cu_ae608ad6_27904cuda3std3__45__cpo5beginE - _ZN39_INTERNAL_1c35d6a3_4_k_cu_ae608ad6_27904cuda3std6ranges3__45__cpo9iter_moveE)
_ZN39_INTERNAL_1c35d6a3_4_k_cu_ae608ad6_27904cuda3std6ranges3__45__cpo9iter_moveE:
	.zero		1
	.type		_ZN39_INTERNAL_1c35d6a3_4_k_cu_ae608ad6_27904cuda3std3__45__cpo5beginE,@object
	.size		_ZN39_INTERNAL_1c35d6a3_4_k_cu_ae608ad6_27904cuda3std3__45__cpo5beginE,(_ZN39_INTERNAL_1c35d6a3_4_k_cu_ae608ad6_27904cuda3std3__441_GLOBAL__N__1c35d6a3_4_k_cu_ae608ad6_27906ignoreE - _ZN39_INTERNAL_1c35d6a3_4_k_cu_ae608ad6_27904cuda3std3__45__cpo5beginE)
_ZN39_INTERNAL_1c35d6a3_4_k_cu_ae608ad6_27904cuda3std3__45__cpo5beginE:
	.zero		1
	.type		_ZN39_INTERNAL_1c35d6a3_4_k_cu_ae608ad6_27904cuda3std3__441_GLOBAL__N__1c35d6a3_4_k_cu_ae608ad6_27906ignoreE,@object
	.size		_ZN39_INTERNAL_1c35d6a3_4_k_cu_ae608ad6_27904cuda3std3__441_GLOBAL__N__1c35d6a3_4_k_cu_ae608ad6_27906ignoreE,(_ZN39_INTERNAL_1c35d6a3_4_k_cu_ae608ad6_27904cute7productE - _ZN39_INTERNAL_1c35d6a3_4_k_cu_ae608ad6_27904cuda3std3__441_GLOBAL__N__1c35d6a3_4_k_cu_ae608ad6_27906ignoreE)
_ZN39_INTERNAL_1c35d6a3_4_k_cu_ae608ad6_27904cuda3std3__441_GLOBAL__N__1c35d6a3_4_k_cu_ae608ad6_27906ignoreE:
	.zero		1
	.type		_ZN39_INTERNAL_1c35d6a3_4_k_cu_ae608ad6_27904cute7productE,@object
	.size		_ZN39_INTERNAL_1c35d6a3_4_k_cu_ae608ad6_27904cute7productE,(_ZN39_INTERNAL_1c35d6a3_4_k_cu_ae608ad6_27904cuda3std3__45__cpo3endE - _ZN39_INTERNAL_1c35d6a3_4_k_cu_ae608ad6_27904cute7productE)
_ZN39_INTERNAL_1c35d6a3_4_k_cu_ae608ad6_27904cute7productE:
	.zero		1
	.type		_ZN39_INTERNAL_1c35d6a3_4_k_cu_ae608ad6_27904cuda3std3__45__cpo3endE,@object
	.size		_ZN39_INTERNAL_1c35d6a3_4_k_cu_ae608ad6_27904cuda3std3__45__cpo3endE,(_ZN39_INTERNAL_1c35d6a3_4_k_cu_ae608ad6_27904cuda3std3__419piecewise_constructE - _ZN39_INTERNAL_1c35d6a3_4_k_cu_ae608ad6_27904cuda3std3__45__cpo3endE)
_ZN39_INTERNAL_1c35d6a3_4_k_cu_ae608ad6_27904cuda3std3__45__cpo3endE:
	.zero		1
	.type		_ZN39_INTERNAL_1c35d6a3_4_k_cu_ae608ad6_27904cuda3std3__419piecewise_constructE,@object
	.size		_ZN39_INTERNAL_1c35d6a3_4_k_cu_ae608ad6_27904cuda3std3__419piecewise_constructE,(_ZN39_INTERNAL_1c35d6a3_4_k_cu_ae608ad6_27904cuda3std3__45__cpo4cendE - _ZN39_INTERNAL_1c35d6a3_4_k_cu_ae608ad6_27904cuda3std3__419piecewise_constructE)
_ZN39_INTERNAL_1c35d6a3_4_k_cu_ae608ad6_27904cuda3std3__419piecewise_constructE:
	.zero		1
	.type		_ZN39_INTERNAL_1c35d6a3_4_k_cu_ae608ad6_27904cuda3std3__45__cpo4cendE,@object
	.size		_ZN39_INTERNAL_1c35d6a3_4_k_cu_ae608ad6_27904cuda3std3__45__cpo4cendE,(_ZN39_INTERNAL_1c35d6a3_4_k_cu_ae608ad6_27904cuda3std6ranges3__45__cpo4swapE - _ZN39_INTERNAL_1c35d6a3_4_k_cu_ae608ad6_27904cuda3std3__45__cpo4cendE)
_ZN39_INTERNAL_1c35d6a3_4_k_cu_ae608ad6_27904cuda3std3__45__cpo4cendE:
	.zero		1
	.type		_ZN39_INTERNAL_1c35d6a3_4_k_cu_ae608ad6_27904cuda3std6ranges3__45__cpo4swapE,@object
	.size		_ZN39_INTERNAL_1c35d6a3_4_k_cu_ae608ad6_27904cuda3std6ranges3__45__cpo4swapE,(.L_7 - _ZN39_INTERNAL_1c35d6a3_4_k_cu_ae608ad6_27904cuda3std6ranges3__45__cpo4swapE)
_ZN39_INTERNAL_1c35d6a3_4_k_cu_ae608ad6_27904cuda3std6ranges3__45__cpo4swapE:
	.zero		1
.L_7:


//--------------------- .nv.constant0._ZN7cutlass13device_kernelINS_4conv6kernel13ConvUniversalINS1_16ConvProblemShapeILNS1_8OperatorE0ELi3EEENS1_10collective14CollectiveConvINS1_46MainloopSm90TmaGmmaWarpSpecializedImplicitGemmILS5_0ELi4ELi3EN4cute5tupleIJNSA_1CILi1EEESD_SD_EEENS1_36KernelImplicitTmaWarpSpecializedSm90ELi1EEENSB_IJNSC_ILi256EEENSC_ILi128EEENSB_IJNSC_ILi64EEEEEEEEENS_10bfloat16_tESM_NSA_8TiledMMAINSA_8MMA_AtomIJNSA_4SM904GMMA28MMA_64x128x16_F32BF16BF16_SSILNSQ_5MajorE0ELSS_0ELNSQ_7ScaleInE1ELST_1EEEEEENSA_6LayoutISE_NSB_IJNSC_ILi0EEESX_SX_EEEEENSB_IJNSA_10UnderscoreES10_S10_EEEEENS7_6detail26Sm90ImplicitGemmTileTraitsINSA_20SM90_TMA_LOAD_IM2COLENSA_14ComposedLayoutINSA_7SwizzleILi3ELi4ELi3EEENSA_18smem_ptr_flag_bitsILi16EEENSW_INSB_IJNSB_IJNSC_ILi8EEENSC_ILi32EEEEEENSB_IJSJ_SD_EEENSB_IJSD_NSC_ILi4EEEEEEEEENSB_IJNSB_IJSJ_NSC_ILi512EEEEEENSB_IJSD_SX_EEENSB_IJSX_NSC_ILi16384EEEEEEEEEEEEEvEENS14_INSA_13SM90_TMA_LOADENS16_IS18_S1A_NSW_INSB_IJNSB_IJS1B_NSC_ILi16EEEEEES1E_S1G_EEENSB_IJS1J_S1K_NSB_IJSX_NSC_ILi8192EEEEEEEEEEEEEvEEEENS_8epilogue10collective6detail29Sm90TmaWarpSpecializedAdapterINS23_15DefaultEpilogueISM_NSB_IJNSB_IJllllEEESD_SX_EEES28_NS22_6thread17LinearCombinationISM_Li1EffLNS29_9ScaleType4KindE0ELNS_15FloatRoundStyleE2ESM_EENS_4gemm15EpilogueDefaultEEEEEvvEEEEvNT_6ParamsE --------------------------
	.section	.nv.constant0._ZN7cutlass13device_kernelINS_4conv6kernel13ConvUniversalINS1_16ConvProblemShapeILNS1_8OperatorE0ELi3EEENS1_10collective14CollectiveConvINS1_46MainloopSm90TmaGmmaWarpSpecializedImplicitGemmILS5_0ELi4ELi3EN4cute5tupleIJNSA_1CILi1EEESD_SD_EEENS1_36KernelImplicitTmaWarpSpecializedSm90ELi1EEENSB_IJNSC_ILi256EEENSC_ILi128EEENSB_IJNSC_ILi64EEEEEEEEENS_10bfloat16_tESM_NSA_8TiledMMAINSA_8MMA_AtomIJNSA_4SM904GMMA28MMA_64x128x16_F32BF16BF16_SSILNSQ_5MajorE0ELSS_0ELNSQ_7ScaleInE1ELST_1EEEEEENSA_6LayoutISE_NSB_IJNSC_ILi0EEESX_SX_EEEEENSB_IJNSA_10UnderscoreES10_S10_EEEEENS7_6detail26Sm90ImplicitGemmTileTraitsINSA_20SM90_TMA_LOAD_IM2COLENSA_14ComposedLayoutINSA_7SwizzleILi3ELi4ELi3EEENSA_18smem_ptr_flag_bitsILi16EEENSW_INSB_IJNSB_IJNSC_ILi8EEENSC_ILi32EEEEEENSB_IJSJ_SD_EEENSB_IJSD_NSC_ILi4EEEEEEEEENSB_IJNSB_IJSJ_NSC_ILi512EEEEEENSB_IJSD_SX_EEENSB_IJSX_NSC_ILi16384EEEEEEEEEEEEEvEENS14_INSA_13SM90_TMA_LOADENS16_IS18_S1A_NSW_INSB_IJNSB_IJS1B_NSC_ILi16EEEEEES1E_S1G_EEENSB_IJS1J_S1K_NSB_IJSX_NSC_ILi8192EEEEEEEEEEEEEvEEEENS_8epilogue10collective6detail29Sm90TmaWarpSpecializedAdapterINS23_15DefaultEpilogueISM_NSB_IJNSB_IJllllEEESD_SX_EEES28_NS22_6thread17LinearCombinationISM_Li1EffLNS29_9ScaleType4KindE0ELNS_15FloatRoundStyleE2ESM_EENS_4gemm15EpilogueDefaultEEEEEvvEEEEvNT_6ParamsE,"a",@progbits
	.sectionflags	@""
	.align	4
.nv.constant0._ZN7cutlass13device_kernelINS_4conv6kernel13ConvUniversalINS1_16ConvProblemShapeILNS1_8OperatorE0ELi3EEENS1_10collective14CollectiveConvINS1_46MainloopSm90TmaGmmaWarpSpecializedImplicitGemmILS5_0ELi4ELi3EN4cute5tupleIJNSA_1CILi1EEESD_SD_EEENS1_36KernelImplicitTmaWarpSpecializedSm90ELi1EEENSB_IJNSC_ILi256EEENSC_ILi128EEENSB_IJNSC_ILi64EEEEEEEEENS_10bfloat16_tESM_NSA_8TiledMMAINSA_8MMA_AtomIJNSA_4SM904GMMA28MMA_64x128x16_F32BF16BF16_SSILNSQ_5MajorE0ELSS_0ELNSQ_7ScaleInE1ELST_1EEEEEENSA_6LayoutISE_NSB_IJNSC_ILi0EEESX_SX_EEEEENSB_IJNSA_10UnderscoreES10_S10_EEEEENS7_6detail26Sm90ImplicitGemmTileTraitsINSA_20SM90_TMA_LOAD_IM2COLENSA_14ComposedLayoutINSA_7SwizzleILi3ELi4ELi3EEENSA_18smem_ptr_flag_bitsILi16EEENSW_INSB_IJNSB_IJNSC_ILi8EEENSC_ILi32EEEEEENSB_IJSJ_SD_EEENSB_IJSD_NSC_ILi4EEEEEEEEENSB_IJNSB_IJSJ_NSC_ILi512EEEEEENSB_IJSD_SX_EEENSB_IJSX_NSC_ILi16384EEEEEEEEEEEEEvEENS14_INSA_13SM90_TMA_LOADENS16_IS18_S1A_NSW_INSB_IJNSB_IJS1B_NSC_ILi16EEEEEES1E_S1G_EEENSB_IJS1J_S1K_NSB_IJSX_NSC_ILi8192EEEEEEEEEEEEEvEEEENS_8epilogue10collective6detail29Sm90TmaWarpSpecializedAdapterINS23_15DefaultEpilogueISM_NSB_IJNSB_IJllllEEESD_SX_EEES28_NS22_6thread17LinearCombinationISM_Li1EffLNS29_9ScaleType4KindE0ELNS_15FloatRoundStyleE2ESM_EENS_4gemm15EpilogueDefaultEEEEEvvEEEEvNT_6ParamsE:
	.zero		1664


//--------------------- SYMBOLS --------------------------

	.type		.nv.reservedSmem.offset0,@object
	.size		.nv.reservedSmem.offset0,0x4
